	.headerflags	@"EF_CUDA_TEXMODE_UNIFIED EF_CUDA_64BIT_ADDRESS EF_CUDA_ACCELERATORS EF_CUDA_SM90 EF_CUDA_VIRTUAL_SM(EF_CUDA_SM90)"
	.elftype	@"ET_EXEC"


//--------------------- .nv.info                  --------------------------
	.section	.nv.info,"",@"SHT_CUDA_INFO"
	.align	4


	//----- nvinfo : EIATTR_REGCOUNT
	.align		4
        /*0000*/ 	.byte	0x04, 0x2f
        /*0002*/ 	.short	(.L_1 - .L_0)
	.align		4
.L_0:
        /*0004*/ 	.word	index@(matmul_kernel_profile)
        /*0008*/ 	.word	0x000000ff


	//----- nvinfo : EIATTR_MIN_STACK_SIZE
	.align		4
.L_1:
        /*000c*/ 	.byte	0x04, 0x12
        /*000e*/ 	.short	(.L_3 - .L_2)
	.align		4
.L_2:
        /*0010*/ 	.word	index@(matmul_kernel_profile)
        /*0014*/ 	.word	0x000003d8


	//----- nvinfo : EIATTR_FRAME_SIZE
	.align		4
.L_3:
        /*0018*/ 	.byte	0x04, 0x11
        /*001a*/ 	.short	(.L_5 - .L_4)
	.align		4
.L_4:
        /*001c*/ 	.word	index@(matmul_kernel_profile)
        /*0020*/ 	.word	0x000003d8


	//----- nvinfo : EIATTR_MIN_STACK_SIZE
	.align		4
.L_5:
        /*0024*/ 	.byte	0x04, 0x12
        /*0026*/ 	.short	(.L_7 - .L_6)
	.align		4
.L_6:
        /*0028*/ 	.word	index@(matmul_kernel_profile)
        /*002c*/ 	.word	0x000003d8
.L_7:


//--------------------- .nv.info.matmul_kernel_profile --------------------------
	.section	.nv.info.matmul_kernel_profile,"",@"SHT_CUDA_INFO"
	.sectionflags	@""
	.align	4


	//----- nvinfo : EIATTR_CUDA_API_VERSION
	.align		4
        /*0000*/ 	.byte	0x04, 0x37
        /*0002*/ 	.short	(.L_9 - .L_8)
.L_8:
        /*0004*/ 	.word	0x0000007c


	//----- nvinfo : EIATTR_KPARAM_INFO
	.align		4
.L_9:
        /*0008*/ 	.byte	0x04, 0x17
        /*000a*/ 	.short	(.L_11 - .L_10)
.L_10:
        /*000c*/ 	.word	0x00000000
        /*0010*/ 	.short	0x0009
        /*0012*/ 	.short	0x0030
        /*0014*/ 	.byte	0x00, 0xf0, 0x21, 0x00


	//----- nvinfo : EIATTR_KPARAM_INFO
	.align		4
.L_11:
        /*0018*/ 	.byte	0x04, 0x17
        /*001a*/ 	.short	(.L_13 - .L_12)
.L_12:
        /*001c*/ 	.word	0x00000000
        /*0020*/ 	.short	0x0008
        /*0022*/ 	.short	0x002c
        /*0024*/ 	.byte	0x00, 0xf0, 0x11, 0x00


	//----- nvinfo : EIATTR_KPARAM_INFO
	.align		4
.L_13:
        /*0028*/ 	.byte	0x04, 0x17
        /*002a*/ 	.short	(.L_15 - .L_14)
.L_14:
        /*002c*/ 	.word	0x00000000
        /*0030*/ 	.short	0x0007
        /*0032*/ 	.short	0x0028
        /*0034*/ 	.byte	0x00, 0xf0, 0x11, 0x00


	//----- nvinfo : EIATTR_KPARAM_INFO
	.align		4
.L_15:
        /*0038*/ 	.byte	0x04, 0x17
        /*003a*/ 	.short	(.L_17 - .L_16)
.L_16:
        /*003c*/ 	.word	0x00000000
        /*0040*/ 	.short	0x0006
        /*0042*/ 	.short	0x0024
        /*0044*/ 	.byte	0x00, 0xf0, 0x11, 0x00


	//----- nvinfo : EIATTR_KPARAM_INFO
	.align		4
.L_17:
        /*0048*/ 	.byte	0x04, 0x17
        /*004a*/ 	.short	(.L_19 - .L_18)
.L_18:
        /*004c*/ 	.word	0x00000000
        /*0050*/ 	.short	0x0005
        /*0052*/ 	.short	0x0020
        /*0054*/ 	.byte	0x00, 0xf0, 0x11, 0x00


	//----- nvinfo : EIATTR_KPARAM_INFO
	.align		4
.L_19:
        /*0058*/ 	.byte	0x04, 0x17
        /*005a*/ 	.short	(.L_21 - .L_20)
.L_20:
        /*005c*/ 	.word	0x00000000
        /*0060*/ 	.short	0x0004
        /*0062*/ 	.short	0x001c
        /*0064*/ 	.byte	0x00, 0xf0, 0x11, 0x00


	//----- nvinfo : EIATTR_KPARAM_INFO
	.align		4
.L_21:
        /*0068*/ 	.byte	0x04, 0x17
        /*006a*/ 	.short	(.L_23 - .L_22)
.L_22:
        /*006c*/ 	.word	0x00000000
        /*0070*/ 	.short	0x0003
        /*0072*/ 	.short	0x0018
        /*0074*/ 	.byte	0x00, 0xf0, 0x11, 0x00


	//----- nvinfo : EIATTR_KPARAM_INFO
	.align		4
.L_23:
        /*0078*/ 	.byte	0x04, 0x17
        /*007a*/ 	.short	(.L_25 - .L_24)
.L_24:
        /*007c*/ 	.word	0x00000000
        /*0080*/ 	.short	0x0002
        /*0082*/ 	.short	0x0010
        /*0084*/ 	.byte	0x00, 0xf0, 0x21, 0x00


	//----- nvinfo : EIATTR_KPARAM_INFO
	.align		4
.L_25:
        /*0088*/ 	.byte	0x04, 0x17
        /*008a*/ 	.short	(.L_27 - .L_26)
.L_26:
        /*008c*/ 	.word	0x00000000
        /*0090*/ 	.short	0x0001
        /*0092*/ 	.short	0x0008
        /*0094*/ 	.byte	0x00, 0xf0, 0x21, 0x00


	//----- nvinfo : EIATTR_KPARAM_INFO
	.align		4
.L_27:
        /*0098*/ 	.byte	0x04, 0x17
        /*009a*/ 	.short	(.L_29 - .L_28)
.L_28:
        /*009c*/ 	.word	0x00000000
        /*00a0*/ 	.short	0x0000
        /*00a2*/ 	.short	0x0000
        /*00a4*/ 	.byte	0x00, 0xf0, 0x21, 0x00


	//----- nvinfo : EIATTR_SPARSE_MMA_MASK
	.align		4
.L_29:
        /*00a8*/ 	.byte	0x03, 0x50
        /*00aa*/ 	.short	0x0000


	//----- nvinfo : EIATTR_MAXREG_COUNT
	.align		4
        /*00ac*/ 	.byte	0x03, 0x1b
        /*00ae*/ 	.short	0x00ff


	//----- nvinfo : EIATTR_COOP_GROUP_MASK_REGIDS
	.align		4
        /*00b0*/ 	.byte	0x04, 0x29
        /*00b2*/ 	.short	(.L_31 - .L_30)


	//   ....[0]....
.L_30:
        /*00b4*/ 	.word	0xffffffff


	//----- nvinfo : EIATTR_COOP_GROUP_INSTR_OFFSETS
	.align		4
.L_31:
        /*00b8*/ 	.byte	0x04, 0x28
        /*00ba*/ 	.short	(.L_33 - .L_32)


	//   ....[0]....
.L_32:
        /*00bc*/ 	.word	0x00003150


	//----- nvinfo : EIATTR_EXIT_INSTR_OFFSETS
	.align		4
.L_33:
        /*00c0*/ 	.byte	0x04, 0x1c
        /*00c2*/ 	.short	(.L_35 - .L_34)


	//   ....[0]....
.L_34:
        /*00c4*/ 	.word	0x00006fa0


	//   ....[1]....
        /*00c8*/ 	.word	0x00007000


	//----- nvinfo : EIATTR_REQNTID
	.align		4
.L_35:
        /*00cc*/ 	.byte	0x04, 0x10
        /*00ce*/ 	.short	(.L_37 - .L_36)
.L_36:
        /*00d0*/ 	.word	0x00000080
        /*00d4*/ 	.word	0x00000001
        /*00d8*/ 	.word	0x00000001


	//----- nvinfo : EIATTR_CBANK_PARAM_SIZE
	.align		4
.L_37:
        /*00dc*/ 	.byte	0x03, 0x19
        /*00de*/ 	.short	0x0038


	//----- nvinfo : EIATTR_PARAM_CBANK
	.align		4
        /*00e0*/ 	.byte	0x04, 0x0a
        /*00e2*/ 	.short	(.L_39 - .L_38)
	.align		4
.L_38:
        /*00e4*/ 	.word	index@(.nv.constant0.matmul_kernel_profile)
        /*00e8*/ 	.short	0x0210
        /*00ea*/ 	.short	0x0038


	//----- nvinfo : EIATTR_SW_WAR
	.align		4
.L_39:
        /*00ec*/ 	.byte	0x04, 0x36
        /*00ee*/ 	.short	(.L_41 - .L_40)
.L_40:
        /*00f0*/ 	.word	0x00000008
.L_41:


//--------------------- .nv.callgraph             --------------------------
	.section	.nv.callgraph,"",@"SHT_CUDA_CALLGRAPH"
	.align	4
	.sectionentsize	8
	.align		4
        /*0000*/ 	.word	0x00000000
	.align		4
        /*0004*/ 	.word	0xffffffff
	.align		4
        /*0008*/ 	.word	0x00000000
	.align		4
        /*000c*/ 	.word	0xfffffffe
	.align		4
        /*0010*/ 	.word	0x00000000
	.align		4
        /*0014*/ 	.word	0xfffffffd
	.align		4
        /*0018*/ 	.word	0x00000000
	.align		4
        /*001c*/ 	.word	0xfffffffc


//--------------------- .text.matmul_kernel_profile --------------------------
	.section	.text.matmul_kernel_profile,"ax",@progbits
	.sectionflags	@"SHF_BARRIERS=1"
	.align	128
        .global         matmul_kernel_profile
        .type           matmul_kernel_profile,@function
        .size           matmul_kernel_profile,(.L_x_3 - matmul_kernel_profile)
        .other          matmul_kernel_profile,@"STO_CUDA_ENTRY STV_DEFAULT"
matmul_kernel_profile:
.text.matmul_kernel_profile:
[----:B------:R-:W1:Y:S01]  /*0000*/  LDC R1, c[0x0][0x28] ;  /* 0x00000a00ff017b82 */ /* 0x000e620000000800 */
[----:B------:R-:W-:Y:S01]  /*0010*/  ULDC.64 UR24, c[0x0][0x228] ;  /* 0x00008a0000187ab9 */ /* 0x000fe20000000a00 */
[----:B------:R-:W2:Y:S01]  /*0020*/  S2R R4, SR_CTAID.X ;  /* 0x0000000000047919 */ /* 0x000ea20000002500 */
[----:B------:R-:W-:-:S05]  /*0030*/  UIADD3 UR4, UR25, 0xff, URZ ;  /* 0x000000ff19047890 */ /* 0x000fca000fffe03f */
[----:B------:R-:W3:Y:S01]  /*0040*/  S2UR UR8, SR_CTAID.X ;  /* 0x00000000000879c3 */ /* 0x000ee20000002500 */
[----:B------:R-:W-:Y:S01]  /*0050*/  IABS R14, UR24 ;  /* 0x00000018000e7c13 */ /* 0x000fe20008000000 */
[----:B------:R-:W4:Y:S01]  /*0060*/  S2R R173, SR_TID.X ;  /* 0x0000000000ad7919 */ /* 0x000f220000002100 */
[----:B------:R-:W-:Y:S01]  /*0070*/  USHF.R.S32.HI UR5, URZ, 0x1f, UR4 ;  /* 0x0000001f3f057899 */ /* 0x000fe20008011404 */
[----:B------:R-:W-:Y:S01]  /*0080*/  IABS R17, UR25 ;  /* 0x0000001900117c13 */ /* 0x000fe20008000000 */
[----:B-1----:R-:W-:Y:S01]  /*0090*/  VIADD R1, R1, 0xfffffc28 ;  /* 0xfffffc2801017836 */ /* 0x002fe20000000000 */
[----:B------:R-:W-:Y:S01]  /*00a0*/  UMOV UR16, 0x400 ;  /* 0x0000040000107882 */ /* 0x000fe20000000000 */
[----:B------:R-:W-:Y:S01]  /*00b0*/  ULEA.HI UR5, UR5, UR4, URZ, 0x8 ;  /* 0x0000000405057291 */ /* 0x000fe2000f8f403f */
[----:B------:R-:W1:Y:S01]  /*00c0*/  I2F.RP R6, R17 ;  /* 0x0000001100067306 */ /* 0x000e620000209400 */
[----:B------:R-:W-:Y:S01]  /*00d0*/  ULDC.64 UR28, c[0x0][0x208] ;  /* 0x00008200001c7ab9 */ /* 0x000fe20000000a00 */
[----:B------:R-:W-:Y:S01]  /*00e0*/  UMOV UR4, URZ ;  /* 0x0000003f00047c82 */ /* 0x000fe20008000000 */
[----:B------:R-:W-:Y:S01]  /*00f0*/  USHF.R.S32.HI UR5, URZ, 0x8, UR5 ;  /* 0x000000083f057899 */ /* 0x000fe20008011405 */
[----:B------:R5:W-:Y:S01]  /*0100*/  STL [R1], RZ ;  /* 0x000000ff01007387 */ /* 0x000be20000100800 */
[----:B------:R-:W-:-:S02]  /*0110*/  CS2R R32, SRZ ;  /* 0x0000000000207805 */ /* 0x000fc4000001ff00 */
[----:B------:R-:W-:Y:S01]  /*0120*/  CS2R R34, SRZ ;  /* 0x0000000000227805 */ /* 0x000fe2000001ff00 */
[----:B------:R-:W-:Y:S01]  /*0130*/  USHF.L.U32 UR6, UR5, 0x3, URZ ;  /* 0x0000000305067899 */ /* 0x000fe2000800063f */
[----:B------:R5:W-:Y:S01]  /*0140*/  STL [R1+0x4], RZ ;  /* 0x000004ff01007387 */ /* 0x000be20000100800 */
[----:B------:R-:W-:Y:S02]  /*0150*/  CS2R R36, SRZ ;  /* 0x0000000000247805 */ /* 0x000fe4000001ff00 */
[----:B------:R-:W-:Y:S02]  /*0160*/  CS2R R38, SRZ ;  /* 0x0000000000267805 */ /* 0x000fe4000001ff00 */
[----:B------:R-:W-:Y:S01]  /*0170*/  CS2R R40, SRZ ;  /* 0x0000000000287805 */ /* 0x000fe2000001ff00 */
[----:B------:R5:W-:Y:S01]  /*0180*/  STL [R1+0x8], RZ ;  /* 0x000008ff01007387 */ /* 0x000be20000100800 */
[----:B------:R-:W-:Y:S01]  /*0190*/  IMAD.U32 R3, RZ, RZ, UR6 ;  /* 0x00000006ff037e24 */ /* 0x000fe2000f8e00ff */
[----:B------:R-:W-:Y:S01]  /*01a0*/  CS2R R42, SRZ ;  /* 0x00000000002a7805 */ /* 0x000fe2000001ff00 */
[----:B-1----:R-:W-:Y:S01]  /*01b0*/  MUFU.RCP R6, R6 ;  /* 0x0000000600067308 */ /* 0x002fe20000001000 */
[----:B------:R1:W-:Y:S01]  /*01c0*/  STL [R1+0xc], RZ ;  /* 0x00000cff01007387 */ /* 0x0003e20000100800 */
[----:B------:R-:W-:-:S02]  /*01d0*/  CS2R R44, SRZ ;  /* 0x00000000002c7805 */ /* 0x000fc4000001ff00 */
[-C--:B------:R-:W-:Y:S02]  /*01e0*/  IABS R0, R3.reuse ;  /* 0x0000000300007213 */ /* 0x080fe40000000000 */
[----:B------:R-:W-:Y:S02]  /*01f0*/  CS2R R46, SRZ ;  /* 0x00000000002e7805 */ /* 0x000fe4000001ff00 */
[----:B------:R-:W-:Y:S01]  /*0200*/  IABS R3, R3 ;  /* 0x0000000300037213 */ /* 0x000fe20000000000 */
[----:B------:R1:W-:Y:S01]  /*0210*/  STL [R1+0x10], RZ ;  /* 0x000010ff01007387 */ /* 0x0003e20000100800 */
[----:B------:R-:W-:Y:S02]  /*0220*/  R2UR UR10, R0 ;  /* 0x00000000000a72ca */ /* 0x000fe400000e0000 */
[----:B------:R-:W-:Y:S02]  /*0230*/  CS2R R48, SRZ ;  /* 0x0000000000307805 */ /* 0x000fe4000001ff00 */
[----:B--2---:R-:W-:Y:S01]  /*0240*/  IABS R4, R4 ;  /* 0x0000000400047213 */ /* 0x004fe20000000000 */
[----:B------:R1:W-:Y:S01]  /*0250*/  STL [R1+0x14], RZ ;  /* 0x000014ff01007387 */ /* 0x0003e20000100800 */
[----:B----4-:R-:W-:Y:S01]  /*0260*/  IMAD.SHL.U32 R161, R173, 0x10, RZ ;  /* 0x00000010ada17824 */ /* 0x010fe200078e00ff */
[----:B------:R-:W-:-:S02]  /*0270*/  CS2R R50, SRZ ;  /* 0x0000000000327805 */ /* 0x000fc4000001ff00 */
[----:B------:R-:W-:Y:S01]  /*0280*/  R2UR UR9, R4 ;  /* 0x00000000040972ca */ /* 0x000fe200000e0000 */
[----:B------:R1:W-:Y:S01]  /*0290*/  STL [R1+0x18], RZ ;  /* 0x000018ff01007387 */ /* 0x0003e20000100800 */
[----:B------:R-:W-:Y:S02]  /*02a0*/  CS2R R52, SRZ ;  /* 0x0000000000347805 */ /* 0x000fe4000001ff00 */
[----:B------:R-:W-:Y:S02]  /*02b0*/  CS2R R54, SRZ ;  /* 0x0000000000367805 */ /* 0x000fe4000001ff00 */
[----:B------:R-:W-:Y:S01]  /*02c0*/  CS2R R56, SRZ ;  /* 0x0000000000387805 */ /* 0x000fe2000001ff00 */
[----:B------:R1:W-:Y:S01]  /*02d0*/  STL [R1+0x1c], RZ ;  /* 0x00001cff01007387 */ /* 0x0003e20000100800 */
[----:B------:R-:W-:Y:S01]  /*02e0*/  CS2R R58, SRZ ;  /* 0x00000000003a7805 */ /* 0x000fe2000001ff00 */
[----:B------:R-:W2:Y:S01]  /*02f0*/  I2F.RP R0, UR10 ;  /* 0x0000000a00007d06 */ /* 0x000ea20008209400 */
[----:B------:R-:W-:Y:S01]  /*0300*/  CS2R R60, SRZ ;  /* 0x00000000003c7805 */ /* 0x000fe2000001ff00 */
[----:B------:R1:W-:Y:S01]  /*0310*/  STL [R1+0x20], RZ ;  /* 0x000020ff01007387 */ /* 0x0003e20000100800 */
[----:B------:R-:W-:-:S02]  /*0320*/  CS2R R62, SRZ ;  /* 0x00000000003e7805 */ /* 0x000fc4000001ff00 */
[----:B------:R-:W-:Y:S02]  /*0330*/  CS2R R64, SRZ ;  /* 0x0000000000407805 */ /* 0x000fe4000001ff00 */
[----:B------:R-:W-:Y:S01]  /*0340*/  CS2R R66, SRZ ;  /* 0x0000000000427805 */ /* 0x000fe2000001ff00 */
[----:B------:R1:W-:Y:S01]  /*0350*/  STL [R1+0x24], RZ ;  /* 0x000024ff01007387 */ /* 0x0003e20000100800 */
[----:B------:R-:W-:Y:S02]  /*0360*/  CS2R R68, SRZ ;  /* 0x0000000000447805 */ /* 0x000fe4000001ff00 */
[----:B------:R-:W-:Y:S02]  /*0370*/  CS2R R70, SRZ ;  /* 0x0000000000467805 */ /* 0x000fe4000001ff00 */
[----:B------:R-:W-:Y:S01]  /*0380*/  CS2R R72, SRZ ;  /* 0x0000000000487805 */ /* 0x000fe2000001ff00 */
[----:B------:R1:W-:Y:S01]  /*0390*/  STL [R1+0x28], RZ ;  /* 0x000028ff01007387 */ /* 0x0003e20000100800 */
[----:B------:R-:W-:-:S02]  /*03a0*/  CS2R R74, SRZ ;  /* 0x00000000004a7805 */ /* 0x000fc4000001ff00 */
[----:B------:R-:W-:Y:S02]  /*03b0*/  CS2R R76, SRZ ;  /* 0x00000000004c7805 */ /* 0x000fe4000001ff00 */
[----:B------:R-:W-:Y:S01]  /*03c0*/  CS2R R78, SRZ ;  /* 0x00000000004e7805 */ /* 0x000fe2000001ff00 */
[----:B------:R1:W-:Y:S01]  /*03d0*/  STL [R1+0x2c], RZ ;  /* 0x00002cff01007387 */ /* 0x0003e20000100800 */
[----:B--2---:R-:W2:Y:S01]  /*03e0*/  MUFU.RCP R0, R0 ;  /* 0x0000000000007308 */ /* 0x004ea20000001000 */
[----:B------:R-:W-:Y:S02]  /*03f0*/  CS2R R80, SRZ ;  /* 0x0000000000507805 */ /* 0x000fe4000001ff00 */
[----:B------:R-:W-:Y:S01]  /*0400*/  CS2R R82, SRZ ;  /* 0x0000000000527805 */ /* 0x000fe2000001ff00 */
[----:B------:R1:W-:Y:S01]  /*0410*/  STL [R1+0x30], RZ ;  /* 0x000030ff01007387 */ /* 0x0003e20000100800 */
[----:B------:R-:W-:Y:S02]  /*0420*/  CS2R R84, SRZ ;  /* 0x0000000000547805 */ /* 0x000fe4000001ff00 */
[----:B------:R-:W-:-:S02]  /*0430*/  CS2R R86, SRZ ;  /* 0x0000000000567805 */ /* 0x000fc4000001ff00 */
[----:B------:R-:W-:Y:S01]  /*0440*/  CS2R R88, SRZ ;  /* 0x0000000000587805 */ /* 0x000fe2000001ff00 */
[----:B------:R1:W-:Y:S01]  /*0450*/  STL [R1+0x34], RZ ;  /* 0x000034ff01007387 */ /* 0x0003e20000100800 */
[----:B------:R-:W-:Y:S02]  /*0460*/  CS2R R90, SRZ ;  /* 0x00000000005a7805 */ /* 0x000fe4000001ff00 */
[----:B------:R-:W-:Y:S02]  /*0470*/  CS2R R92, SRZ ;  /* 0x00000000005c7805 */ /* 0x000fe4000001ff00 */
[----:B------:R-:W-:Y:S01]  /*0480*/  CS2R R94, SRZ ;  /* 0x00000000005e7805 */ /* 0x000fe2000001ff00 */
[----:B------:R1:W-:Y:S01]  /*0490*/  STL [R1+0x38], RZ ;  /* 0x000038ff01007387 */ /* 0x0003e20000100800 */
[----:B------:R-:W-:Y:S02]  /*04a0*/  CS2R R96, SRZ ;  /* 0x0000000000607805 */ /* 0x000fe4000001ff00 */
[----:B------:R-:W-:-:S02]  /*04b0*/  CS2R R98, SRZ ;  /* 0x0000000000627805 */ /* 0x000fc4000001ff00 */
[----:B------:R-:W-:Y:S01]  /*04c0*/  CS2R R100, SRZ ;  /* 0x0000000000647805 */ /* 0x000fe2000001ff00 */
[----:B--2---:R-:W-:Y:S01]  /*04d0*/  VIADD R2, R0, 0xffffffe ;  /* 0x0ffffffe00027836 */ /* 0x004fe20000000000 */
[----:B------:R1:W-:Y:S01]  /*04e0*/  STL [R1+0x3c], RZ ;  /* 0x00003cff01007387 */ /* 0x0003e20000100800 */
[----:B------:R-:W-:Y:S01]  /*04f0*/  IMAD.MOV R0, RZ, RZ, -R3 ;  /* 0x000000ffff007224 */ /* 0x000fe200078e0a03 */
[----:B------:R-:W-:Y:S02]  /*0500*/  CS2R R102, SRZ ;  /* 0x0000000000667805 */ /* 0x000fe4000001ff00 */
[----:B------:R-:W-:Y:S01]  /*0510*/  CS2R R104, SRZ ;  /* 0x0000000000687805 */ /* 0x000fe2000001ff00 */
[----:B------:R1:W-:Y:S01]  /*0520*/  STL [R1+0x40], RZ ;  /* 0x000040ff01007387 */ /* 0x0003e20000100800 */
[----:B------:R-:W2:Y:S01]  /*0530*/  F2I.FTZ.U32.TRUNC.NTZ R2, R2 ;  /* 0x0000000200027305 */ /* 0x000ea2000021f000 */
[----:B------:R-:W-:Y:S02]  /*0540*/  CS2R R106, SRZ ;  /* 0x00000000006a7805 */ /* 0x000fe4000001ff00 */
        /* <DEDUP_REMOVED lines=12> */
[----:B------:R-:W-:Y:S02]  /*0610*/  CS2R R126, SRZ ;  /* 0x00000000007e7805 */ /* 0x000fe4000001ff00 */
[----:B--2---:R-:W-:Y:S01]  /*0620*/  R2UR UR5, R2 ;  /* 0x00000000020572ca */ /* 0x004fe200000e0000 */
        /* <DEDUP_REMOVED lines=12> */
[----:B------:R-:W-:Y:S01]  /*06f0*/  UIADD3 UR7, URZ, -UR5, URZ ;  /* 0x800000053f077290 */ /* 0x000fe2000fffe03f */
[----:B------:R1:W-:Y:S01]  /*0700*/  STL [R1+0x5c], RZ ;  /* 0x00005cff01007387 */ /* 0x0003e20000100800 */
[----:B------:R-:W-:-:S02]  /*0710*/  CS2R R146, SRZ ;  /* 0x0000000000927805 */ /* 0x000fc4000001ff00 */
[----:B------:R-:W-:Y:S01]  /*0720*/  CS2R R148, SRZ ;  /* 0x0000000000947805 */ /* 0x000fe2000001ff00 */
[----:B------:R-:W-:Y:S01]  /*0730*/  UIMAD UR7, UR7, UR10, URZ ;  /* 0x0000000a070772a4 */ /* 0x000fe2000f8e023f */
[----:B------:R1:W-:Y:S01]  /*0740*/  STL [R1+0x60], RZ ;  /* 0x000060ff01007387 */ /* 0x0003e20000100800 */
[----:B------:R-:W-:Y:S02]  /*0750*/  CS2R R150, SRZ ;  /* 0x0000000000967805 */ /* 0x000fe4000001ff00 */
[----:B------:R-:W-:Y:S01]  /*0760*/  SHF.R.U32.HI R172, RZ, 0x5, R173 ;  /* 0x00000005ffac7819 */ /* 0x000fe200000116ad */
[----:B------:R-:W-:Y:S01]  /*0770*/  UIMAD.WIDE.U32 UR4, UR5, UR7, UR4 ;  /* 0x00000007050472a5 */ /* 0x000fe2000f8e0004 */
[----:B------:R1:W-:Y:S01]  /*0780*/  STL [R1+0x64], RZ ;  /* 0x000064ff01007387 */ /* 0x0003e20000100800 */
[----:B------:R-:W-:Y:S02]  /*0790*/  R2UR UR7, R0 ;  /* 0x00000000000772ca */ /* 0x000fe400000e0000 */
[----:B------:R-:W-:Y:S01]  /*07a0*/  UIMAD.WIDE.U32 UR4, UR5, UR9, URZ ;  /* 0x00000009050472a5 */ /* 0x000fe2000f8e003f */
[----:B------:R1:W-:Y:S04]  /*07b0*/  STL [R1+0x68], RZ ;  /* 0x000068ff01007387 */ /* 0x0003e80000100800 */
[----:B------:R1:W-:Y:S04]  /*07c0*/  STL [R1+0x6c], RZ ;  /* 0x00006cff01007387 */ /* 0x0003e80000100800 */
[----:B------:R1:W-:Y:S02]  /*07d0*/  STL [R1+0x70], RZ ;  /* 0x000070ff01007387 */ /* 0x0003e40000100800 */
[----:B------:R-:W-:-:S02]  /*07e0*/  UIMAD UR4, UR5, UR7, UR9 ;  /* 0x00000007050472a4 */ /* 0x000fc4000f8e0209 */
[----:B------:R1:W-:Y:S02]  /*07f0*/  STL [R1+0x74], RZ ;  /* 0x000074ff01007387 */ /* 0x0003e40000100800 */
[----:B------:R-:W-:Y:S02]  /*0800*/  UISETP.GT.U32.AND UP0, UPT, UR10, UR4, UPT ;  /* 0x000000040a00728c */ /* 0x000fe4000bf04070 */
[----:B------:R1:W-:Y:S04]  /*0810*/  STL [R1+0x78], RZ ;  /* 0x000078ff01007387 */ /* 0x0003e80000100800 */
[----:B------:R1:W-:Y:S04]  /*0820*/  STL [R1+0x7c], RZ ;  /* 0x00007cff01007387 */ /* 0x0003e80000100800 */
[----:B------:R1:W-:Y:S01]  /*0830*/  STL [R1+0x80], RZ ;  /* 0x000080ff01007387 */ /* 0x0003e20000100800 */
[----:B------:R-:W-:-:S02]  /*0840*/  @!UP0 UIADD3 UR4, UR4, -UR10, URZ ;  /* 0x8000000a04048290 */ /* 0x000fc4000fffe03f */
[----:B------:R-:W-:Y:S01]  /*0850*/  @!UP0 UIADD3 UR5, UR5, 0x1, URZ ;  /* 0x0000000105058890 */ /* 0x000fe2000fffe03f */
[----:B------:R1:W-:Y:S01]  /*0860*/  STL [R1+0x84], RZ ;  /* 0x000084ff01007387 */ /* 0x0003e20000100800 */
[----:B------:R-:W-:Y:S02]  /*0870*/  UISETP.GE.U32.AND UP1, UPT, UR4, UR10, UPT ;  /* 0x0000000a0400728c */ /* 0x000fe4000bf26070 */
[----:B---3--:R-:W-:Y:S01]  /*0880*/  ULOP3.LUT UR4, UR8, UR6, URZ, 0x3c, !UPT ;  /* 0x0000000608047292 */ /* 0x008fe2000f8e3c3f */
[----:B------:R1:W-:Y:S03]  /*0890*/  STL [R1+0x88], RZ ;  /* 0x000088ff01007387 */ /* 0x0003e60000100800 */
[----:B------:R-:W-:Y:S01]  /*08a0*/  UISETP.GE.AND UP0, UPT, UR4, URZ, UPT ;  /* 0x0000003f0400728c */ /* 0x000fe2000bf06270 */
[----:B------:R1:W-:Y:S01]  /*08b0*/  STL [R1+0x8c], RZ ;  /* 0x00008cff01007387 */ /* 0x0003e20000100800 */
[----:B------:R-:W-:-:S03]  /*08c0*/  UIADD3 UR4, UR24, 0x7f, URZ ;  /* 0x0000007f18047890 */ /* 0x000fc6000fffe03f */
[----:B------:R-:W-:Y:S01]  /*08d0*/  @UP1 UIADD3 UR5, UR5, 0x1, URZ ;  /* 0x0000000105051890 */ /* 0x000fe2000fffe03f */
[----:B------:R1:W-:Y:S01]  /*08e0*/  STL [R1+0x90], RZ ;  /* 0x000090ff01007387 */ /* 0x0003e20000100800 */
[----:B------:R-:W-:-:S03]  /*08f0*/  UISETP.NE.AND UP1, UPT, UR6, URZ, UPT ;  /* 0x0000003f0600728c */ /* 0x000fc6000bf25270 */
[----:B------:R1:W-:Y:S02]  /*0900*/  STL [R1+0x94], RZ ;  /* 0x000094ff01007387 */ /* 0x0003e40000100800 */
[----:B------:R-:W-:Y:S01]  /*0910*/  UMOV UR7, UR5 ;  /* 0x0000000500077c82 */ /* 0x000fe20008000000 */
[----:B------:R-:W-:Y:S01]  /*0920*/  USHF.R.S32.HI UR5, URZ, 0x1f, UR4 ;  /* 0x0000001f3f057899 */ /* 0x000fe20008011404 */
[----:B------:R1:W-:Y:S01]  /*0930*/  STL [R1+0x98], RZ ;  /* 0x000098ff01007387 */ /* 0x0003e20000100800 */
[----:B------:R-:W-:Y:S02]  /*0940*/  @!UP0 UIADD3 UR7, -UR7, URZ, URZ ;  /* 0x0000003f07078290 */ /* 0x000fe4000fffe13f */
[----:B------:R-:W-:Y:S01]  /*0950*/  ULEA.HI UR5, UR5, UR4, URZ, 0x7 ;  /* 0x0000000405057291 */ /* 0x000fe2000f8f383f */
[----:B------:R1:W-:Y:S01]  /*0960*/  STL [R1+0x9c], RZ ;  /* 0x00009cff01007387 */ /* 0x0003e20000100800 */
[----:B------:R-:W-:Y:S01]  /*0970*/  @!UP1 ULOP3.LUT UR7, URZ, UR6, URZ, 0x33, !UPT ;  /* 0x000000063f079292 */ /* 0x000fe2000f8e333f */
[----:B------:R-:W-:-:S02]  /*0980*/  UMOV UR4, URZ ;  /* 0x0000003f00047c82 */ /* 0x000fc40008000000 */
[----:B------:R1:W-:Y:S01]  /*0990*/  STL [R1+0xa0], RZ ;  /* 0x0000a0ff01007387 */ /* 0x0003e20000100800 */
[----:B------:R-:W-:Y:S02]  /*09a0*/  USHF.L.U32 UR9, UR7, 0x3, URZ ;  /* 0x0000000307097899 */ /* 0x000fe4000800063f */
[----:B------:R-:W-:Y:S01]  /*09b0*/  UIADD3 UR7, -UR7, URZ, URZ ;  /* 0x0000003f07077290 */ /* 0x000fe2000fffe13f */
[----:B------:R1:W-:Y:S01]  /*09c0*/  STL [R1+0xa4], RZ ;  /* 0x0000a4ff01007387 */ /* 0x0003e20000100800 */
[----:B------:R-:W-:Y:S02]  /*09d0*/  ULEA.HI.SX32 UR5, UR5, -UR9, 0x19 ;  /* 0x8000000905057291 */ /* 0x000fe4000f8fca3f */
[----:B------:R-:W-:Y:S01]  /*09e0*/  UIMAD UR8, UR6, UR7, UR8 ;  /* 0x00000007060872a4 */ /* 0x000fe2000f8e0208 */
[----:B------:R1:W-:Y:S01]  /*09f0*/  STL [R1+0xa8], RZ ;  /* 0x0000a8ff01007387 */ /* 0x0003e20000100800 */
[----:B------:R-:W-:-:S03]  /*0a00*/  UISETP.LT.AND UP0, UPT, UR5, 0x8, UPT ;  /* 0x000000080500788c */ /* 0x000fc6000bf01270 */
[----:B------:R1:W-:Y:S01]  /*0a10*/  STL [R1+0xac], RZ ;  /* 0x0000acff01007387 */ /* 0x0003e20000100800 */
[----:B------:R-:W-:Y:S01]  /*0a20*/  USEL UR10, UR5, 0x8, UP0 ;  /* 0x00000008050a7887 */ /* 0x000fe20008000000 */
[----:B------:R-:W-:Y:S02]  /*0a30*/  IMAD.U32 R4, RZ, RZ, UR8 ;  /* 0x00000008ff047e24 */ /* 0x000fe4000f8e00ff */
[----:B------:R1:W-:Y:S03]  /*0a40*/  STL [R1+0xb0], RZ ;  /* 0x0000b0ff01007387 */ /* 0x0003e60000100800 */
[----:B------:R-:W-:Y:S01]  /*0a50*/  IMAD.U32 R3, RZ, RZ, UR10 ;  /* 0x0000000aff037e24 */ /* 0x000fe2000f8e00ff */
[----:B------:R1:W-:Y:S04]  /*0a60*/  STL [R1+0xb4], RZ ;  /* 0x0000b4ff01007387 */ /* 0x0003e80000100800 */
[-C--:B------:R-:W-:Y:S01]  /*0a70*/  IABS R0, R3.reuse ;  /* 0x0000000300007213 */ /* 0x080fe20000000000 */
[----:B------:R1:W-:Y:S01]  /*0a80*/  STL [R1+0xb8], RZ ;  /* 0x0000b8ff01007387 */ /* 0x0003e20000100800 */
[----:B------:R-:W-:-:S02]  /*0a90*/  IABS R3, R3 ;  /* 0x0000000300037213 */ /* 0x000fc40000000000 */
[----:B------:R-:W-:Y:S01]  /*0aa0*/  R2UR UR11, R0 ;  /* 0x00000000000b72ca */ /* 0x000fe200000e0000 */
[----:B------:R1:W-:Y:S04]  /*0ab0*/  STL [R1+0xbc], RZ ;  /* 0x0000bcff01007387 */ /* 0x0003e80000100800 */
[----:B------:R1:W-:Y:S04]  /*0ac0*/  STL [R1+0xc0], RZ ;  /* 0x0000c0ff01007387 */ /* 0x0003e80000100800 */
[----:B------:R1:W-:Y:S04]  /*0ad0*/  STL [R1+0xc4], RZ ;  /* 0x0000c4ff01007387 */ /* 0x0003e80000100800 */
[----:B------:R-:W2:Y:S01]  /*0ae0*/  I2F.RP R0, UR11 ;  /* 0x0000000b00007d06 */ /* 0x000ea20008209400 */
[----:B------:R1:W-:Y:S04]  /*0af0*/  STL [R1+0xc8], RZ ;  /* 0x0000c8ff01007387 */ /* 0x0003e80000100800 */
[----:B------:R1:W-:Y:S04]  /*0b00*/  STL [R1+0xcc], RZ ;  /* 0x0000ccff01007387 */ /* 0x0003e80000100800 */
[----:B------:R1:W-:Y:S04]  /*0b10*/  STL [R1+0xd0], RZ ;  /* 0x0000d0ff01007387 */ /* 0x0003e80000100800 */
[----:B------:R1:W-:Y:S01]  /*0b20*/  STL [R1+0xd4], RZ ;  /* 0x0000d4ff01007387 */ /* 0x0003e20000100800 */
[----:B--2---:R-:W2:Y:S03]  /*0b30*/  MUFU.RCP R0, R0 ;  /* 0x0000000000007308 */ /* 0x004ea60000001000 */
[----:B------:R1:W-:Y:S04]  /*0b40*/  STL [R1+0xd8], RZ ;  /* 0x0000d8ff01007387 */ /* 0x0003e80000100800 */
[----:B------:R1:W-:Y:S04]  /*0b50*/  STL [R1+0xdc], RZ ;  /* 0x0000dcff01007387 */ /* 0x0003e80000100800 */
[----:B------:R1:W-:Y:S04]  /*0b60*/  STL [R1+0xe0], RZ ;  /* 0x0000e0ff01007387 */ /* 0x0003e80000100800 */
[----:B------:R1:W-:Y:S01]  /*0b70*/  STL [R1+0xe4], RZ ;  /* 0x0000e4ff01007387 */ /* 0x0003e20000100800 */
[----:B--2---:R-:W-:-:S02]  /*0b80*/  VIADD R2, R0, 0xffffffe ;  /* 0x0ffffffe00027836 */ /* 0x004fc40000000000 */
[----:B------:R-:W2:Y:S01]  /*0b90*/  I2F.RP R0, R14 ;  /* 0x0000000e00007306 */ /* 0x000ea20000209400 */
[----:B------:R1:W-:Y:S04]  /*0ba0*/  STL [R1+0xe8], RZ ;  /* 0x0000e8ff01007387 */ /* 0x0003e80000100800 */
[----:B------:R1:W-:Y:S03]  /*0bb0*/  STL [R1+0xec], RZ ;  /* 0x0000ecff01007387 */ /* 0x0003e60000100800 */
[----:B------:R-:W3:Y:S01]  /*0bc0*/  F2I.FTZ.U32.TRUNC.NTZ R2, R2 ;  /* 0x0000000200027305 */ /* 0x000ee2000021f000 */
[----:B------:R1:W-:Y:S04]  /*0bd0*/  STL [R1+0xf0], RZ ;  /* 0x0000f0ff01007387 */ /* 0x0003e80000100800 */
[----:B------:R1:W-:Y:S03]  /*0be0*/  STL [R1+0xf4], RZ ;  /* 0x0000f4ff01007387 */ /* 0x0003e60000100800 */
[----:B--2---:R-:W-:Y:S01]  /*0bf0*/  MUFU.RCP R0, R0 ;  /* 0x0000000000007308 */ /* 0x004fe20000001000 */
[----:B------:R1:W-:Y:S04]  /*0c00*/  STL [R1+0xf8], RZ ;  /* 0x0000f8ff01007387 */ /* 0x0003e80000100800 */
[----:B------:R1:W-:Y:S01]  /*0c10*/  STL [R1+0xfc], RZ ;  /* 0x0000fcff01007387 */ /* 0x0003e20000100800 */
[----:B---3--:R-:W-:-:S02]  /*0c20*/  R2UR UR5, R2 ;  /* 0x00000000020572ca */ /* 0x008fc400000e0000 */
[----:B------:R-:W-:Y:S01]  /*0c30*/  IABS R2, R4 ;  /* 0x0000000400027213 */ /* 0x000fe20000000000 */
[----:B------:R-:W-:Y:S01]  /*0c40*/  VIADD R4, R6, 0xffffffe ;  /* 0x0ffffffe06047836 */ /* 0x000fe20000000000 */
[----:B------:R1:W-:Y:S02]  /*0c50*/  STL [R1+0x100], RZ ;  /* 0x000100ff01007387 */ /* 0x0003e40000100800 */
[----:B------:R-:W-:Y:S01]  /*0c60*/  R2UR UR7, R2 ;  /* 0x00000000020772ca */ /* 0x000fe200000e0000 */
[----:B------:R-:W-:Y:S01]  /*0c70*/  IMAD.MOV R2, RZ, RZ, -R3 ;  /* 0x000000ffff027224 */ /* 0x000fe200078e0a03 */
[----:B------:R2:W3:Y:S01]  /*0c80*/  F2I.FTZ.U32.TRUNC.NTZ R5, R4 ;  /* 0x0000000400057305 */ /* 0x0004e2000021f000 */
[----:B------:R1:W-:Y:S04]  /*0c90*/  STL [R1+0x104], RZ ;  /* 0x000104ff01007387 */ /* 0x0003e80000100800 */
[----:B------:R-:W-:Y:S01]  /*0ca0*/  UIADD3 UR6, URZ, -UR5, URZ ;  /* 0x800000053f067290 */ /* 0x000fe2000fffe03f */
[----:B------:R1:W-:Y:S03]  /*0cb0*/  STL [R1+0x108], RZ ;  /* 0x000108ff01007387 */ /* 0x0003e60000100800 */
[----:B------:R-:W-:Y:S01]  /*0cc0*/  UIMAD UR6, UR6, UR11, URZ ;  /* 0x0000000b060672a4 */ /* 0x000fe2000f8e023f */
[----:B--2---:R-:W-:Y:S01]  /*0cd0*/  IMAD.SHL.U32 R4, R173, 0x2, RZ ;  /* 0x00000002ad047824 */ /* 0x004fe200078e00ff */
[----:B------:R1:W-:Y:S02]  /*0ce0*/  STL [R1+0x10c], RZ ;  /* 0x00010cff01007387 */ /* 0x0003e40000100800 */
[----:B------:R-:W-:Y:S01]  /*0cf0*/  UIMAD.WIDE.U32 UR4, UR5, UR6, UR4 ;  /* 0x00000006050472a5 */ /* 0x000fe2000f8e0004 */
[----:B---3--:R-:W-:-:S02]  /*0d00*/  IMAD.MOV R6, RZ, RZ, -R5 ;  /* 0x000000ffff067224 */ /* 0x008fc400078e0a05 */
[----:B------:R-:W-:Y:S01]  /*0d10*/  R2UR UR6, R2 ;  /* 0x00000000020672ca */ /* 0x000fe200000e0000 */
[----:B------:R-:W-:Y:S01]  /*0d20*/  UIMAD.WIDE.U32 UR4, UR5, UR7, URZ ;  /* 0x00000007050472a5 */ /* 0x000fe2000f8e003f */
[----:B------:R-:W-:Y:S01]  /*0d30*/  VIADD R2, R0, 0xffffffe ;  /* 0x0ffffffe00027836 */ /* 0x000fe20000000000 */
[----:B------:R-:W-:Y:S01]  /*0d40*/  SHF.R.U32.HI R0, RZ, 0x2, R173 ;  /* 0x00000002ff007819 */ /* 0x000fe200000116ad */
[----:B------:R1:W-:Y:S02]  /*0d50*/  STL [R1+0x110], RZ ;  /* 0x000110ff01007387 */ /* 0x0003e40000100800 */
[----:B------:R2:W3:Y:S01]  /*0d60*/  F2I.FTZ.U32.TRUNC.NTZ R3, R2 ;  /* 0x0000000200037305 */ /* 0x0004e2000021f000 */
[----:B------:R-:W-:Y:S01]  /*0d70*/  SGXT.U32 R0, R0, 0x5 ;  /* 0x000000050000781a */ /* 0x000fe20000000000 */
[----:B------:R1:W-:Y:S04]  /*0d80*/  STL [R1+0x114], RZ ;  /* 0x000114ff01007387 */ /* 0x0003e80000100800 */
[----:B------:R1:W-:Y:S01]  /*0d90*/  STL [R1+0x118], RZ ;  /* 0x000118ff01007387 */ /* 0x0003e20000100800 */
[----:B------:R-:W-:Y:S01]  /*0da0*/  UIMAD UR4, UR5, UR6, UR7 ;  /* 0x00000006050472a4 */ /* 0x000fe2000f8e0207 */
[----:B--2---:R-:W-:-:S02]  /*0db0*/  IMAD.MOV.U32 R2, RZ, RZ, RZ ;  /* 0x000000ffff027224 */ /* 0x004fc400078e00ff */
[----:B------:R1:W-:Y:S01]  /*0dc0*/  STL [R1+0x11c], RZ ;  /* 0x00011cff01007387 */ /* 0x0003e20000100800 */
[----:B------:R-:W-:-:S03]  /*0dd0*/  UISETP.GT.U32.AND UP0, UPT, UR11, UR4, UPT ;  /* 0x000000040b00728c */ /* 0x000fc6000bf04070 */
[----:B------:R1:W-:Y:S01]  /*0de0*/  STL [R1+0x120], RZ ;  /* 0x000120ff01007387 */ /* 0x0003e20000100800 */
[----:B---3--:R-:W-:-:S03]  /*0df0*/  IMAD.MOV R7, RZ, RZ, -R3 ;  /* 0x000000ffff077224 */ /* 0x008fc600078e0a03 */
[----:B------:R1:W-:Y:S01]  /*0e00*/  STL [R1+0x124], RZ ;  /* 0x000124ff01007387 */ /* 0x0003e20000100800 */
[----:B------:R-:W-:-:S03]  /*0e10*/  IMAD R7, R7, R14, RZ ;  /* 0x0000000e07077224 */ /* 0x000fc600078e02ff */
[----:B------:R-:W-:Y:S01]  /*0e20*/  @!UP0 UIADD3 UR4, UR4, -UR11, URZ ;  /* 0x8000000b04048290 */ /* 0x000fe2000fffe03f */
[----:B------:R-:W-:Y:S01]  /*0e30*/  IMAD.HI.U32 R2, R3, R7, R2 ;  /* 0x0000000703027227 */ /* 0x000fe200078e0002 */
[----:B------:R-:W-:Y:S01]  /*0e40*/  @!UP0 UIADD3 UR5, UR5, 0x1, URZ ;  /* 0x0000000105058890 */ /* 0x000fe2000fffe03f */
[----:B------:R-:W-:Y:S01]  /*0e50*/  LOP3.LUT R3, R4, 0x30, R161, 0x48, !PT ;  /* 0x0000003004037812 */ /* 0x000fe200078e48a1 */
[----:B------:R-:W-:Y:S01]  /*0e60*/  UISETP.GE.U32.AND UP1, UPT, UR4, UR11, UPT ;  /* 0x0000000b0400728c */ /* 0x000fe2000bf26070 */
[----:B------:R-:W-:Y:S01]  /*0e70*/  IMAD R7, R6, R17, RZ ;  /* 0x0000001106077224 */ /* 0x000fe200078e02ff */
[----:B------:R-:W-:Y:S01]  /*0e80*/  ULOP3.LUT UR4, UR8, UR10, URZ, 0x3c, !UPT ;  /* 0x0000000a08047292 */ /* 0x000fe2000f8e3c3f */
[----:B------:R-:W-:Y:S01]  /*0e90*/  IMAD.MOV.U32 R4, RZ, RZ, RZ ;  /* 0x000000ffff047224 */ /* 0x000fe200078e00ff */
[----:B------:R-:W-:Y:S01]  /*0ea0*/  LOP3.LUT R161, R161, 0x30, RZ, 0xc0, !PT ;  /* 0x00000030a1a17812 */ /* 0x000fe200078ec0ff */
[----:B------:R-:W-:Y:S01]  /*0eb0*/  IMAD R8, R0, 0x40, R3 ;  /* 0x0000004000087824 */ /* 0x000fe200078e0203 */
[----:B------:R-:W-:Y:S01]  /*0ec0*/  UISETP.GE.AND UP0, UPT, UR4, URZ, UPT ;  /* 0x0000003f0400728c */ /* 0x000fe2000bf06270 */
[----:B------:R-:W-:Y:S01]  /*0ed0*/  IMAD.HI.U32 R6, R5, R7, R4 ;  /* 0x0000000705067227 */ /* 0x000fe200078e0004 */
[----:B------:R1:W-:Y:S03]  /*0ee0*/  STL [R1+0x128], RZ ;  /* 0x000128ff01007387 */ /* 0x0003e60000100800 */
[----:B------:R-:W-:Y:S01]  /*0ef0*/  @UP1 UIADD3 UR5, UR5, 0x1, URZ ;  /* 0x0000000105051890 */ /* 0x000fe2000fffe03f */
[----:B------:R1:W-:Y:S01]  /*0f00*/  STL [R1+0x12c], RZ ;  /* 0x00012cff01007387 */ /* 0x0003e20000100800 */
[----:B------:R-:W-:-:S03]  /*0f10*/  UISETP.NE.AND UP1, UPT, UR10, URZ, UPT ;  /* 0x0000003f0a00728c */ /* 0x000fc6000bf25270 */
[----:B------:R1:W-:Y:S01]  /*0f20*/  STL [R1+0x130], RZ ;  /* 0x000130ff01007387 */ /* 0x0003e20000100800 */
[----:B------:R-:W-:-:S03]  /*0f30*/  @!UP0 UIADD3 UR5, -UR5, URZ, URZ ;  /* 0x0000003f05058290 */ /* 0x000fc6000fffe13f */
[----:B------:R1:W-:Y:S04]  /*0f40*/  STL [R1+0x134], RZ ;  /* 0x000134ff01007387 */ /* 0x0003e80000100800 */
[----:B------:R-:W-:Y:S01]  /*0f50*/  @!UP1 ULOP3.LUT UR5, URZ, UR10, URZ, 0x33, !UPT ;  /* 0x0000000a3f059292 */ /* 0x000fe2000f8e333f */
[----:B------:R1:W-:Y:S03]  /*0f60*/  STL [R1+0x138], RZ ;  /* 0x000138ff01007387 */ /* 0x0003e60000100800 */
[----:B------:R-:W-:Y:S01]  /*0f70*/  UIADD3 UR4, -UR5, URZ, URZ ;  /* 0x0000003f05047290 */ /* 0x000fe2000fffe13f */
[----:B------:R1:W-:Y:S01]  /*0f80*/  STL [R1+0x13c], RZ ;  /* 0x00013cff01007387 */ /* 0x0003e20000100800 */
[----:B------:R-:W-:-:S02]  /*0f90*/  USHF.L.U32 UR30, UR5, 0x8, URZ ;  /* 0x00000008051e7899 */ /* 0x000fc4000800063f */
[----:B------:R-:W-:Y:S01]  /*0fa0*/  UIMAD UR4, UR10, UR4, UR8 ;  /* 0x000000040a0472a4 */ /* 0x000fe2000f8e0208 */
[----:B------:R1:W-:Y:S01]  /*0fb0*/  STL [R1+0x140], RZ ;  /* 0x000140ff01007387 */ /* 0x0003e20000100800 */
[----:B------:R-:W-:Y:S01]  /*0fc0*/  ULDC UR5, c[0x0][0x238] ;  /* 0x00008e0000057ab9 */ /* 0x000fe20000000800 */
[----:B------:R-:W-:Y:S01]  /*0fd0*/  ULDC.64 UR10, c[0x0][0x218] ;  /* 0x00008600000a7ab9 */ /* 0x000fe20000000a00 */
[----:B------:R-:W-:Y:S01]  /*0fe0*/  UIADD3 UR4, UR9, UR4, URZ ;  /* 0x0000000409047290 */ /* 0x000fe2000fffe03f */
[C---:B------:R-:W-:Y:S01]  /*0ff0*/  LOP3.LUT R3, R0.reuse, UR30, RZ, 0xfc, !PT ;  /* 0x0000001e00037c12 */ /* 0x040fe2000f8efcff */
[----:B------:R-:W-:Y:S01]  /*1000*/  IMAD.U32 R9, RZ, RZ, UR30 ;  /* 0x0000001eff097e24 */ /* 0x000fe2000f8e00ff */
[----:B------:R-:W-:Y:S01]  /*1010*/  ULDC.64 UR8, c[0x0][0x230] ;  /* 0x00008c0000087ab9 */ /* 0x000fe20000000a00 */
[----:B------:R-:W-:Y:S01]  /*1020*/  USHF.L.U32 UR7, UR4, 0x7, URZ ;  /* 0x0000000704077899 */ /* 0x000fe2000800063f */
[----:B------:R-:W-:Y:S01]  /*1030*/  IMAD.U32 R7, RZ, RZ, UR30 ;  /* 0x0000001eff077e24 */ /* 0x000fe2000f8e00ff */
[----:B------:R-:W-:Y:S01]  /*1040*/  ISETP.GE.AND P1, PT, R3, RZ, PT ;  /* 0x000000ff0300720c */ /* 0x000fe20003f26270 */
[----:B------:R-:W-:Y:S01]  /*1050*/  IMAD.U32 R5, RZ, RZ, UR30 ;  /* 0x0000001eff057e24 */ /* 0x000fe2000f8e00ff */
[----:B------:R-:W-:Y:S01]  /*1060*/  IABS R3, R3 ;  /* 0x0000000300037213 */ /* 0x000fe20000000000 */
[----:B------:R-:W-:Y:S01]  /*1070*/  IMAD.U32 R11, RZ, RZ, UR30 ;  /* 0x0000001eff0b7e24 */ /* 0x000fe2000f8e00ff */
[----:B------:R-:W-:Y:S01]  /*1080*/  LOP3.LUT R28, R9, 0xa0, R0, 0xfe, !PT ;  /* 0x000000a0091c7812 */ /* 0x000fe200078efe00 */
[----:B------:R-:W-:Y:S01]  /*1090*/  IMAD.U32 R21, RZ, RZ, UR7 ;  /* 0x00000007ff157e24 */ /* 0x000fe2000f8e00ff */
[----:B------:R-:W-:Y:S01]  /*10a0*/  LOP3.LUT R26, R7, 0x60, R0, 0xfe, !PT ;  /* 0x00000060071a7812 */ /* 0x000fe200078efe00 */
[----:B------:R-:W-:Y:S01]  /*10b0*/  IMAD.U32 R9, RZ, RZ, UR7 ;  /* 0x00000007ff097e24 */ /* 0x000fe2000f8e00ff */
[----:B------:R-:W-:Y:S01]  /*10c0*/  LOP3.LUT R31, R0, UR7, RZ, 0xfc, !PT ;  /* 0x00000007001f7c12 */ /* 0x000fe2000f8efcff */
[----:B------:R-:W-:Y:S01]  /*10d0*/  IMAD.MOV.U32 R7, RZ, RZ, R3 ;  /* 0x000000ffff077224 */ /* 0x000fe200078e0003 */
[----:B------:R-:W-:Y:S01]  /*10e0*/  LOP3.LUT R21, R21, 0x20, R0, 0xfe, !PT ;  /* 0x0000002015157812 */ /* 0x000fe200078efe00 */
[----:B------:R-:W-:Y:S01]  /*10f0*/  IMAD.U32 R23, RZ, RZ, UR7 ;  /* 0x00000007ff177e24 */ /* 0x000fe2000f8e00ff */
[----:B------:R-:W-:Y:S01]  /*1100*/  LOP3.LUT R24, R5, 0x20, R0, 0xfe, !PT ;  /* 0x0000002005187812 */ /* 0x000fe200078efe00 */
[----:B------:R-:W-:Y:S01]  /*1110*/  IMAD.U32 R25, RZ, RZ, UR30 ;  /* 0x0000001eff197e24 */ /* 0x000fe2000f8e00ff */
[----:B------:R-:W-:Y:S01]  /*1120*/  IABS R5, R31 ;  /* 0x0000001f00057213 */ /* 0x000fe20000000000 */
[----:B------:R-:W-:Y:S01]  /*1130*/  IMAD.U32 R27, RZ, RZ, UR30 ;  /* 0x0000001eff1b7e24 */ /* 0x000fe2000f8e00ff */
[----:B------:R-:W-:Y:S01]  /*1140*/  LOP3.LUT R22, R9, 0x40, R0, 0xfe, !PT ;  /* 0x0000004009167812 */ /* 0x000fe200078efe00 */
[----:B------:R-:W-:Y:S01]  /*1150*/  IMAD.U32 R29, RZ, RZ, UR30 ;  /* 0x0000001eff1d7e24 */ /* 0x000fe2000f8e00ff */
[----:B------:R-:W-:Y:S01]  /*1160*/  LOP3.LUT R23, R23, 0x60, R0, 0xfe, !PT ;  /* 0x0000006017177812 */ /* 0x000fe200078efe00 */
[----:B------:R-:W-:Y:S01]  /*1170*/  IMAD.HI.U32 R3, R6, R7, RZ ;  /* 0x0000000706037227 */ /* 0x000fe200078e00ff */
[----:B------:R-:W-:Y:S01]  /*1180*/  IABS R9, R21 ;  /* 0x0000001500097213 */ /* 0x000fe20000000000 */
[----:B------:R-:W-:Y:S01]  /*1190*/  UIADD3 UR6, UR8, 0x3f, URZ ;  /* 0x0000003f08067890 */ /* 0x000fe2000fffe03f */
[----:B------:R-:W-:Y:S01]  /*11a0*/  LOP3.LUT R30, R11, 0xe0, R0, 0xfe, !PT ;  /* 0x000000e00b1e7812 */ /* 0x000fe200078efe00 */
[----:B------:R-:W-:Y:S01]  /*11b0*/  IMAD.MOV R4, RZ, RZ, -R3 ;  /* 0x000000ffff047224 */ /* 0x000fe200078e0a03 */
[----:B------:R-:W-:Y:S01]  /*11c0*/  LOP3.LUT R25, R25, 0x40, R0, 0xfe, !PT ;  /* 0x0000004019197812 */ /* 0x000fe200078efe00 */
[C---:B------:R-:W-:Y:S01]  /*11d0*/  IMAD.HI.U32 R3, R2.reuse, R9, RZ ;  /* 0x0000000902037227 */ /* 0x040fe200078e00ff */
[----:B------:R-:W-:Y:S01]  /*11e0*/  LOP3.LUT R27, R27, 0x80, R0, 0xfe, !PT ;  /* 0x000000801b1b7812 */ /* 0x000fe200078efe00 */
[----:B------:R-:W-:Y:S01]  /*11f0*/  UIADD3 UR4, UR8, -0x40, URZ ;  /* 0xffffffc008047890 */ /* 0x000fe2000fffe03f */
[----:B------:R-:W-:Y:S01]  /*1200*/  LOP3.LUT R29, R29, 0xc0, R0, 0xfe, !PT ;  /* 0x000000c01d1d7812 */ /* 0x000fe200078efe00 */
[C---:B------:R-:W-:Y:S01]  /*1210*/  IMAD.HI.U32 R0, R2.reuse, R5, RZ ;  /* 0x0000000502007227 */ /* 0x040fe200078e00ff */
[----:B------:R-:W-:Y:S01]  /*1220*/  IABS R11, R22 ;  /* 0x00000016000b7213 */ /* 0x000fe20000000000 */
[----:B------:R-:W-:Y:S01]  /*1230*/  UISETP.GT.AND UP0, UPT, UR6, 0x3f, UPT ;  /* 0x0000003f0600788c */ /* 0x000fe2000bf04270 */
[----:B------:R-:W-:Y:S01]  /*1240*/  IABS R13, R23 ;  /* 0x00000017000d7213 */ /* 0x000fe20000000000 */
[C---:B------:R-:W-:Y:S01]  /*1250*/  IMAD R7, R17.reuse, R4, R7 ;  /* 0x0000000411077224 */ /* 0x040fe200078e0207 */
[----:B------:R-:W-:Y:S01]  /*1260*/  IABS R10, R24 ;  /* 0x00000018000a7213 */ /* 0x000fe20000000000 */
[----:B------:R-:W-:Y:S01]  /*1270*/  IMAD.MOV R0, RZ, RZ, -R0 ;  /* 0x000000ffff007224 */ /* 0x000fe200078e0a00 */
[----:B------:R-:W-:Y:S01]  /*1280*/  IABS R12, R25 ;  /* 0x00000019000c7213 */ /* 0x000fe20000000000 */
[C---:B------:R-:W-:Y:S01]  /*1290*/  IMAD.HI.U32 R4, R2.reuse, R11, RZ ;  /* 0x0000000b02047227 */ /* 0x040fe200078e00ff */
[----:B------:R-:W-:Y:S01]  /*12a0*/  IABS R15, R27 ;  /* 0x0000001b000f7213 */ /* 0x000fe20000000000 */
[----:B------:R-:W-:Y:S01]  /*12b0*/  UISETP.GT.AND UP1, UPT, UR6, 0x7f, UPT ;  /* 0x0000007f0600788c */ /* 0x000fe2000bf24270 */
[----:B------:R-:W-:Y:S01]  /*12c0*/  IABS R19, R28 ;  /* 0x0000001c00137213 */ /* 0x000fe20000000000 */
[----:B------:R-:W-:Y:S01]  /*12d0*/  IMAD.HI.U32 R2, R2, R13, RZ ;  /* 0x0000000d02027227 */ /* 0x000fe200078e00ff */
[----:B------:R-:W-:Y:S01]  /*12e0*/  ISETP.GT.U32.AND P6, PT, R17, R7, PT ;  /* 0x000000071100720c */ /* 0x000fe20003fc4070 */
[----:B------:R1:W-:Y:S02]  /*12f0*/  STL [R1+0x144], RZ ;  /* 0x000144ff01007387 */ /* 0x0003e40000100800 */
[----:B------:R-:W-:-:S02]  /*1300*/  IMAD.MOV R3, RZ, RZ, -R3 ;  /* 0x000000ffff037224 */ /* 0x000fc400078e0a03 */
[C---:B------:R-:W-:Y:S01]  /*1310*/  IMAD R0, R14.reuse, R0, R5 ;  /* 0x000000000e007224 */ /* 0x040fe200078e0205 */
[----:B------:R1:W-:Y:S01]  /*1320*/  STL [R1+0x148], RZ ;  /* 0x000148ff01007387 */ /* 0x0003e20000100800 */
[----:B------:R-:W-:Y:S02]  /*1330*/  IMAD.MOV R5, RZ, RZ, -R2 ;  /* 0x000000ffff057224 */ /* 0x000fe400078e0a02 */
[----:B------:R-:W-:Y:S01]  /*1340*/  IMAD.MOV R4, RZ, RZ, -R4 ;  /* 0x000000ffff047224 */ /* 0x000fe200078e0a04 */
[C---:B------:R-:W-:Y:S01]  /*1350*/  ISETP.GT.U32.AND P0, PT, R14.reuse, R0, PT ;  /* 0x000000000e00720c */ /* 0x040fe20003f04070 */
[C---:B------:R-:W-:Y:S01]  /*1360*/  IMAD R2, R14.reuse, R3, R9 ;  /* 0x000000030e027224 */ /* 0x040fe200078e0209 */
[----:B------:R1:W-:Y:S01]  /*1370*/  STL [R1+0x14c], RZ ;  /* 0x00014cff01007387 */ /* 0x0003e20000100800 */
[C---:B------:R-:W-:Y:S02]  /*1380*/  IMAD R3, R14.reuse, R4, R11 ;  /* 0x000000040e037224 */ /* 0x040fe400078e020b */
[C---:B------:R-:W-:Y:S01]  /*1390*/  IMAD R5, R14.reuse, R5, R13 ;  /* 0x000000050e057224 */ /* 0x040fe200078e020d */
[----:B------:R-:W-:Y:S01]  /*13a0*/  ISETP.GT.U32.AND P2, PT, R14, R2, PT ;  /* 0x000000020e00720c */ /* 0x000fe20003f44070 */
[----:B------:R-:W-:Y:S01]  /*13b0*/  IMAD.HI.U32 R4, R6, R10, RZ ;  /* 0x0000000a06047227 */ /* 0x000fe200078e00ff */
[C---:B------:R-:W-:Y:S01]  /*13c0*/  ISETP.GT.U32.AND P3, PT, R14.reuse, R3, PT ;  /* 0x000000030e00720c */ /* 0x040fe20003f64070 */
[----:B------:R1:W-:Y:S01]  /*13d0*/  STL [R1+0x150], RZ ;  /* 0x000150ff01007387 */ /* 0x0003e20000100800 */
[----:B------:R-:W-:Y:S01]  /*13e0*/  ISETP.GT.U32.AND P4, PT, R14, R5, PT ;  /* 0x000000050e00720c */ /* 0x000fe20003f84070 */
[----:B------:R-:W-:Y:S01]  /*13f0*/  IMAD.HI.U32 R9, R6, R12, RZ ;  /* 0x0000000c06097227 */ /* 0x000fe200078e00ff */
[----:B------:R-:W-:Y:S01]  /*1400*/  IABS R13, R26 ;  /* 0x0000001a000d7213 */ /* 0x000fe20000000000 */
[----:B------:R1:W-:Y:S02]  /*1410*/  STL [R1+0x154], RZ ;  /* 0x000154ff01007387 */ /* 0x0003e40000100800 */
[----:B------:R-:W-:-:S02]  /*1420*/  IMAD.MOV R4, RZ, RZ, -R4 ;  /* 0x000000ffff047224 */ /* 0x000fc400078e0a04 */
[----:B------:R-:W-:Y:S01]  /*1430*/  IMAD.MOV R9, RZ, RZ, -R9 ;  /* 0x000000ffff097224 */ /* 0x000fe200078e0a09 */
[----:B------:R1:W-:Y:S01]  /*1440*/  STL [R1+0x158], RZ ;  /* 0x000158ff01007387 */ /* 0x0003e20000100800 */
[--C-:B------:R-:W-:Y:S02]  /*1450*/  @!P2 IMAD.IADD R2, R2, 0x1, -R14.reuse ;  /* 0x000000010202a824 */ /* 0x100fe400078e0a0e */
[--C-:B------:R-:W-:Y:S01]  /*1460*/  @!P3 IMAD.IADD R3, R3, 0x1, -R14.reuse ;  /* 0x000000010303b824 */ /* 0x100fe200078e0a0e */
[----:B------:R1:W-:Y:S01]  /*1470*/  STL [R1+0x15c], RZ ;  /* 0x00015cff01007387 */ /* 0x0003e20000100800 */
[----:B------:R-:W-:Y:S01]  /*1480*/  @!P4 IMAD.IADD R5, R5, 0x1, -R14 ;  /* 0x000000010505c824 */ /* 0x000fe200078e0a0e */
[C---:B------:R-:W-:Y:S01]  /*1490*/  ISETP.GT.U32.AND P3, PT, R14.reuse, R2, PT ;  /* 0x000000020e00720c */ /* 0x040fe20003f64070 */
[C---:B------:R-:W-:Y:S01]  /*14a0*/  IMAD R4, R17.reuse, R4, R10 ;  /* 0x0000000411047224 */ /* 0x040fe200078e020a */
[C---:B------:R-:W-:Y:S01]  /*14b0*/  ISETP.GT.U32.AND P4, PT, R14.reuse, R3, PT ;  /* 0x000000030e00720c */ /* 0x040fe20003f84070 */
[C---:B------:R-:W-:Y:S01]  /*14c0*/  IMAD R10, R17.reuse, R9, R12 ;  /* 0x00000009110a7224 */ /* 0x040fe200078e020c */
[----:B------:R-:W-:Y:S01]  /*14d0*/  ISETP.GT.U32.AND P5, PT, R14, R5, PT ;  /* 0x000000050e00720c */ /* 0x000fe20003fa4070 */
[C---:B------:R-:W-:Y:S01]  /*14e0*/  IMAD.HI.U32 R9, R6.reuse, R13, RZ ;  /* 0x0000000d06097227 */ /* 0x040fe200078e00ff */
[----:B------:R1:W-:Y:S03]  /*14f0*/  STL [R1+0x160], RZ ;  /* 0x000160ff01007387 */ /* 0x0003e60000100800 */
[----:B------:R-:W-:Y:S01]  /*1500*/  IMAD.HI.U32 R11, R6, R15, RZ ;  /* 0x0000000f060b7227 */ /* 0x000fe200078e00ff */
[----:B------:R1:W-:Y:S03]  /*1510*/  STL [R1+0x164], RZ ;  /* 0x000164ff01007387 */ /* 0x0003e60000100800 */
[--C-:B------:R-:W-:Y:S01]  /*1520*/  @!P0 IMAD.IADD R0, R0, 0x1, -R14.reuse ;  /* 0x0000000100008824 */ /* 0x100fe200078e0a0e */
[C---:B------:R-:W-:Y:S01]  /*1530*/  ISETP.GT.U32.AND P0, PT, R17.reuse, R4, PT ;  /* 0x000000041100720c */ /* 0x040fe20003f04070 */
[----:B------:R-:W-:Y:S01]  /*1540*/  IMAD.MOV R16, RZ, RZ, -R9 ;  /* 0x000000ffff107224 */ /* 0x000fe200078e0a09 */
[----:B------:R1:W-:Y:S01]  /*1550*/  STL [R1+0x168], RZ ;  /* 0x000168ff01007387 */ /* 0x0003e20000100800 */
[----:B------:R-:W-:Y:S01]  /*1560*/  IMAD.MOV R18, RZ, RZ, -R11 ;  /* 0x000000ffff127224 */ /* 0x000fe200078e0a0b */
[----:B------:R-:W-:Y:S01]  /*1570*/  ISETP.GT.U32.AND P2, PT, R14, R0, PT ;  /* 0x000000000e00720c */ /* 0x000fe20003f44070 */
[C---:B------:R-:W-:Y:S01]  /*1580*/  IMAD R11, R17.reuse, R16, R13 ;  /* 0x00000010110b7224 */ /* 0x040fe200078e020d */
[----:B------:R1:W-:Y:S01]  /*1590*/  STL [R1+0x16c], RZ ;  /* 0x00016cff01007387 */ /* 0x0003e20000100800 */
[--C-:B------:R-:W-:Y:S01]  /*15a0*/  @!P3 IMAD.IADD R2, R2, 0x1, -R14.reuse ;  /* 0x000000010202b824 */ /* 0x100fe200078e0a0e */
[----:B------:R-:W-:Y:S01]  /*15b0*/  ISETP.GT.U32.AND P3, PT, R17, R10, PT ;  /* 0x0000000a1100720c */ /* 0x000fe20003f64070 */
[----:B------:R-:W-:Y:S01]  /*15c0*/  IMAD.HI.U32 R12, R6, R19, RZ ;  /* 0x00000013060c7227 */ /* 0x000fe200078e00ff */
[----:B------:R1:W-:Y:S03]  /*15d0*/  STL [R1+0x170], RZ ;  /* 0x000170ff01007387 */ /* 0x0003e60000100800 */
[----:B------:R-:W-:Y:S01]  /*15e0*/  @!P5 IMAD.IADD R5, R5, 0x1, -R14 ;  /* 0x000000010505d824 */ /* 0x000fe200078e0a0e */
[C---:B------:R-:W-:Y:S01]  /*15f0*/  ISETP.GT.U32.AND P5, PT, R17.reuse, R11, PT ;  /* 0x0000000b1100720c */ /* 0x040fe20003fa4070 */
[----:B------:R-:W-:Y:S01]  /*1600*/  IMAD.MOV R20, RZ, RZ, -R12 ;  /* 0x000000ffff147224 */ /* 0x000fe200078e0a0c */
[----:B------:R1:W-:Y:S01]  /*1610*/  STL [R1+0x174], RZ ;  /* 0x000174ff01007387 */ /* 0x0003e20000100800 */
[----:B------:R-:W-:Y:S01]  /*1620*/  IMAD R12, R17, R18, R15 ;  /* 0x00000012110c7224 */ /* 0x000fe200078e020f */
[----:B------:R-:W-:Y:S01]  /*1630*/  IABS R15, R30 ;  /* 0x0000001e000f7213 */ /* 0x000fe20000000000 */
[--C-:B------:R-:W-:Y:S01]  /*1640*/  @!P0 IMAD.IADD R4, R4, 0x1, -R17.reuse ;  /* 0x0000000104048824 */ /* 0x100fe200078e0a11 */
[----:B------:R1:W-:Y:S01]  /*1650*/  STL [R1+0x178], RZ ;  /* 0x000178ff01007387 */ /* 0x0003e20000100800 */
[--C-:B------:R-:W-:Y:S01]  /*1660*/  @!P6 IMAD.IADD R7, R7, 0x1, -R17.reuse ;  /* 0x000000010707e824 */ /* 0x100fe200078e0a11 */
[C---:B------:R-:W-:Y:S01]  /*1670*/  ISETP.GT.U32.AND P0, PT, R17.reuse, R12, PT ;  /* 0x0000000c1100720c */ /* 0x040fe20003f04070 */
[--C-:B------:R-:W-:Y:S01]  /*1680*/  @!P2 IMAD.IADD R0, R0, 0x1, -R14.reuse ;  /* 0x000000010000a824 */ /* 0x100fe200078e0a0e */
[----:B------:R-:W-:Y:S01]  /*1690*/  ISETP.GT.U32.AND P2, PT, R17, R4, PT ;  /* 0x000000041100720c */ /* 0x000fe20003f44070 */
[----:B------:R-:W-:Y:S01]  /*16a0*/  @!P4 IMAD.IADD R3, R3, 0x1, -R14 ;  /* 0x000000010303c824 */ /* 0x000fe200078e0a0e */
[----:B------:R-:W-:Y:S01]  /*16b0*/  IABS R14, R29 ;  /* 0x0000001d000e7213 */ /* 0x000fe20000000000 */
[--C-:B------:R-:W-:Y:S01]  /*16c0*/  @!P3 IMAD.IADD R10, R10, 0x1, -R17.reuse ;  /* 0x000000010a0ab824 */ /* 0x100fe200078e0a11 */
[----:B------:R-:W-:Y:S01]  /*16d0*/  ISETP.GT.U32.AND P6, PT, R17, R7, PT ;  /* 0x000000071100720c */ /* 0x000fe20003fc4070 */
[----:B------:R-:W-:Y:S01]  /*16e0*/  @!P5 IMAD.IADD R11, R11, 0x1, -R17 ;  /* 0x000000010b0bd824 */ /* 0x000fe200078e0a11 */
[----:B------:R-:W-:Y:S01]  /*16f0*/  ISETP.GE.AND P4, PT, R24, RZ, PT ;  /* 0x000000ff1800720c */ /* 0x000fe20003f86270 */
[C---:B------:R-:W-:Y:S01]  /*1700*/  IMAD.HI.U32 R9, R6.reuse, R14, RZ ;  /* 0x0000000e06097227 */ /* 0x040fe200078e00ff */
[----:B------:R-:W-:Y:S01]  /*1710*/  ISETP.GT.U32.AND P5, PT, R17, R10, PT ;  /* 0x0000000a1100720c */ /* 0x000fe20003fa4070 */
[----:B------:R1:W-:Y:S01]  /*1720*/  STL [R1+0x17c], RZ ;  /* 0x00017cff01007387 */ /* 0x0003e20000100800 */
[----:B------:R-:W-:Y:S01]  /*1730*/  ISETP.GE.AND P3, PT, R25, RZ, PT ;  /* 0x000000ff1900720c */ /* 0x000fe20003f66270 */
[----:B------:R-:W-:-:S02]  /*1740*/  IMAD.HI.U32 R6, R6, R15, RZ ;  /* 0x0000000f06067227 */ /* 0x000fc400078e00ff */
[----:B------:R1:W-:Y:S02]  /*1750*/  STL [R1+0x180], RZ ;  /* 0x000180ff01007387 */ /* 0x0003e40000100800 */
[----:B------:R-:W-:Y:S02]  /*1760*/  IMAD.MOV R9, RZ, RZ, -R9 ;  /* 0x000000ffff097224 */ /* 0x000fe400078e0a09 */
[----:B------:R-:W-:Y:S01]  /*1770*/  @!P0 IMAD.IADD R12, R12, 0x1, -R17 ;  /* 0x000000010c0c8824 */ /* 0x000fe200078e0a11 */
[C---:B------:R-:W-:Y:S01]  /*1780*/  ISETP.GT.U32.AND P0, PT, R17.reuse, R11, PT ;  /* 0x0000000b1100720c */ /* 0x040fe20003f04070 */
[C---:B------:R-:W-:Y:S01]  /*1790*/  IMAD R13, R17.reuse, R20, R19 ;  /* 0x00000014110d7224 */ /* 0x040fe200078e0213 */
[----:B------:R1:W-:Y:S01]  /*17a0*/  STL [R1+0x184], RZ ;  /* 0x000184ff01007387 */ /* 0x0003e20000100800 */
[----:B------:R-:W-:Y:S02]  /*17b0*/  IMAD.MOV R16, RZ, RZ, -R6 ;  /* 0x000000ffff107224 */ /* 0x000fe400078e0a06 */
[----:B------:R-:W-:Y:S01]  /*17c0*/  IMAD R6, R17, R9, R14 ;  /* 0x0000000911067224 */ /* 0x000fe200078e020e */
[----:B------:R1:W-:Y:S01]  /*17d0*/  STL [R1+0x188], RZ ;  /* 0x000188ff01007387 */ /* 0x0003e20000100800 */
[--C-:B------:R-:W-:Y:S01]  /*17e0*/  @!P6 IMAD.IADD R7, R7, 0x1, -R17.reuse ;  /* 0x000000010707e824 */ /* 0x100fe200078e0a11 */
[C---:B------:R-:W-:Y:S01]  /*17f0*/  ISETP.GT.U32.AND P6, PT, R17.reuse, R13, PT ;  /* 0x0000000d1100720c */ /* 0x040fe20003fc4070 */
[--C-:B------:R-:W-:Y:S01]  /*1800*/  @!P2 IMAD.IADD R4, R4, 0x1, -R17.reuse ;  /* 0x000000010404a824 */ /* 0x100fe200078e0a11 */
[C---:B------:R-:W-:Y:S01]  /*1810*/  ISETP.GT.U32.AND P2, PT, R17.reuse, R12, PT ;  /* 0x0000000c1100720c */ /* 0x040fe20003f44070 */
[----:B------:R-:W-:Y:S01]  /*1820*/  @!P5 IMAD.IADD R10, R10, 0x1, -R17 ;  /* 0x000000010a0ad824 */ /* 0x000fe200078e0a11 */
[C---:B------:R-:W-:Y:S01]  /*1830*/  ISETP.GT.U32.AND P5, PT, R17.reuse, R6, PT ;  /* 0x000000061100720c */ /* 0x040fe20003fa4070 */
[----:B------:R-:W-:Y:S01]  /*1840*/  IMAD R14, R17, R16, R15 ;  /* 0x00000010110e7224 */ /* 0x000fe200078e020f */
[----:B------:R1:W-:Y:S01]  /*1850*/  STL [R1+0x18c], RZ ;  /* 0x00018cff01007387 */ /* 0x0003e20000100800 */
[----:B------:R-:W-:-:S02]  /*1860*/  @!P0 IMAD.IADD R11, R11, 0x1, -R17 ;  /* 0x000000010b0b8824 */ /* 0x000fc400078e0a11 */
[----:B------:R-:W-:Y:S01]  /*1870*/  IMAD.MOV.U32 R9, RZ, RZ, R4 ;  /* 0x000000ffff097224 */ /* 0x000fe200078e0004 */
[----:B------:R-:W-:Y:S01]  /*1880*/  ISETP.GT.U32.AND P0, PT, R17, R14, PT ;  /* 0x0000000e1100720c */ /* 0x000fe20003f04070 */
[----:B------:R-:W-:Y:S01]  /*1890*/  @!P1 IMAD.MOV R7, RZ, RZ, -R7 ;  /* 0x000000ffff079224 */ /* 0x000fe200078e0a07 */
[----:B------:R-:W-:Y:S01]  /*18a0*/  ISETP.GE.AND P1, PT, R26, RZ, PT ;  /* 0x000000ff1a00720c */ /* 0x000fe20003f26270 */
[--C-:B------:R-:W-:Y:S01]  /*18b0*/  @!P6 IMAD.IADD R13, R13, 0x1, -R17.reuse ;  /* 0x000000010d0de824 */ /* 0x100fe200078e0a11 */
[----:B------:R1:W-:Y:S01]  /*18c0*/  STL [R1+0x190], RZ ;  /* 0x000190ff01007387 */ /* 0x0003e20000100800 */
[--C-:B------:R-:W-:Y:S01]  /*18d0*/  @!P2 IMAD.IADD R12, R12, 0x1, -R17.reuse ;  /* 0x000000010c0ca824 */ /* 0x100fe200078e0a11 */
[----:B------:R-:W-:Y:S01]  /*18e0*/  ISETP.GE.AND P2, PT, R27, RZ, PT ;  /* 0x000000ff1b00720c */ /* 0x000fe20003f46270 */
[----:B------:R-:W-:Y:S01]  /*18f0*/  @!P5 IMAD.IADD R6, R6, 0x1, -R17 ;  /* 0x000000010606d824 */ /* 0x000fe200078e0a11 */
[----:B------:R-:W-:Y:S01]  /*1900*/  ISETP.GE.AND P5, PT, R161, UR4, PT ;  /* 0x00000004a1007c0c */ /* 0x000fe2000bfa6270 */
[----:B------:R-:W-:Y:S01]  /*1910*/  USEL UR4, URZ, 0x10, !UP0 ;  /* 0x000000103f047887 */ /* 0x000fe2000c000000 */
[----:B------:R-:W-:Y:S01]  /*1920*/  ISETP.GT.U32.AND P6, PT, R17, R13, PT ;  /* 0x0000000d1100720c */ /* 0x000fe20003fc4070 */
[----:B------:R-:W-:Y:S01]  /*1930*/  @!P4 IMAD.MOV R9, RZ, RZ, -R9 ;  /* 0x000000ffff09c224 */ /* 0x000fe200078e0a09 */
[----:B------:R-:W-:Y:S01]  /*1940*/  SEL R15, RZ, 0x10, P5 ;  /* 0x00000010ff0f7807 */ /* 0x000fe20002800000 */
[----:B------:R-:W-:Y:S01]  /*1950*/  @!P0 IMAD.IADD R14, R14, 0x1, -R17 ;  /* 0x000000010e0e8824 */ /* 0x000fe200078e0a11 */
[----:B------:R-:W-:Y:S01]  /*1960*/  PLOP3.LUT P5, PT, PT, PT, UP1, 0x80, 0x0 ;  /* 0x000000000000781c */ /* 0x000fe20003faf018 */
[----:B------:R-:W-:Y:S01]  /*1970*/  IMAD.U32 R4, RZ, RZ, UR4 ;  /* 0x00000004ff047e24 */ /* 0x000fe2000f8e00ff */
[----:B------:R-:W-:Y:S01]  /*1980*/  ISETP.GE.AND P0, PT, R161, UR8, PT ;  /* 0x00000008a1007c0c */ /* 0x000fe2000bf06270 */
[----:B------:R-:W-:Y:S01]  /*1990*/  @!P1 IMAD.MOV R11, RZ, RZ, -R11 ;  /* 0x000000ffff0b9224 */ /* 0x000fe200078e0a0b */
[----:B------:R-:W-:Y:S01]  /*19a0*/  SEL R15, R15, RZ, P5 ;  /* 0x000000ff0f0f7207 */ /* 0x000fe20002800000 */
[----:B------:R-:W-:Y:S01]  /*19b0*/  @!P2 IMAD.MOV R12, RZ, RZ, -R12 ;  /* 0x000000ffff0ca224 */ /* 0x000fe200078e0a0c */
[C---:B------:R-:W-:Y:S01]  /*19c0*/  ISETP.GT.U32.AND P4, PT, R17.reuse, R6, PT ;  /* 0x000000061100720c */ /* 0x040fe20003f84070 */
[----:B------:R-:W-:Y:S01]  /*19d0*/  @!P3 IMAD.MOV R10, RZ, RZ, -R10 ;  /* 0x000000ffff0ab224 */ /* 0x000fe200078e0a0a */
[----:B------:R-:W-:Y:S01]  /*19e0*/  ISETP.GT.U32.AND P5, PT, R17, R14, PT ;  /* 0x0000000e1100720c */ /* 0x000fe20003fa4070 */
[--C-:B------:R-:W-:Y:S01]  /*19f0*/  @!P6 IMAD.IADD R13, R13, 0x1, -R17.reuse ;  /* 0x000000010d0de824 */ /* 0x100fe200078e0a11 */
[----:B------:R-:W-:Y:S01]  /*1a00*/  SEL R4, R4, RZ, !P0 ;  /* 0x000000ff04047207 */ /* 0x000fe20004000000 */
[----:B------:R-:W2:Y:S01]  /*1a10*/  S2UR UR4, SR_CgaCtaId ;  /* 0x00000000000479c3 */ /* 0x000ea20000008800 */
[----:B------:R-:W-:Y:S01]  /*1a20*/  ISETP.GE.AND P0, PT, R29, RZ, PT ;  /* 0x000000ff1d00720c */ /* 0x000fe20003f06270 */
[----:B------:R1:W-:Y:S01]  /*1a30*/  STL [R1+0x194], RZ ;  /* 0x000194ff01007387 */ /* 0x0003e20000100800 */
[----:B------:R-:W-:Y:S01]  /*1a40*/  ISETP.GE.AND P2, PT, R30, RZ, PT ;  /* 0x000000ff1e00720c */ /* 0x000fe20003f46270 */
[----:B------:R-:W-:Y:S01]  /*1a50*/  UISETP.GE.AND UP0, UPT, UR6, 0x40, UPT ;  /* 0x000000400600788c */ /* 0x000fe2000bf06270 */
[----:B------:R-:W-:Y:S01]  /*1a60*/  ISETP.GE.AND P6, PT, R28, RZ, PT ;  /* 0x000000ff1c00720c */ /* 0x000fe20003fc6270 */
[----:B------:R1:W-:Y:S01]  /*1a70*/  STL [R1+0x198], RZ ;  /* 0x000198ff01007387 */ /* 0x0003e20000100800 */
[----:B------:R-:W-:Y:S01]  /*1a80*/  ISETP.NE.U32.AND P1, PT, R4, RZ, PT ;  /* 0x000000ff0400720c */ /* 0x000fe20003f25070 */
[--C-:B------:R-:W-:Y:S01]  /*1a90*/  @!P4 IMAD.IADD R6, R6, 0x1, -R17.reuse ;  /* 0x000000010606c824 */ /* 0x100fe200078e0a11 */
[----:B------:R-:W-:Y:S01]  /*1aa0*/  ISETP.GE.AND P4, PT, R31, RZ, PT ;  /* 0x000000ff1f00720c */ /* 0x000fe20003f86270 */
[----:B------:R-:W-:Y:S01]  /*1ab0*/  @!P5 IMAD.IADD R14, R14, 0x1, -R17 ;  /* 0x000000010e0ed824 */ /* 0x000fe200078e0a11 */
[----:B------:R-:W-:Y:S01]  /*1ac0*/  ISETP.GE.AND P5, PT, R21, RZ, PT ;  /* 0x000000ff1500720c */ /* 0x000fe20003fa6270 */
[----:B------:R1:W-:Y:S01]  /*1ad0*/  STL [R1+0x19c], RZ ;  /* 0x00019cff01007387 */ /* 0x0003e20000100800 */
[----:B------:R-:W-:Y:S01]  /*1ae0*/  LOP3.LUT R4, RZ, UR25, RZ, 0x33, !PT ;  /* 0x00000019ff047c12 */ /* 0x000fe2000f8e33ff */
[----:B------:R-:W-:Y:S01]  /*1af0*/  @!P0 IMAD.MOV R6, RZ, RZ, -R6 ;  /* 0x000000ffff068224 */ /* 0x000fe200078e0a06 */
[----:B------:R-:W-:Y:S01]  /*1b00*/  ISETP.GE.AND P0, PT, R22, RZ, PT ;  /* 0x000000ff1600720c */ /* 0x000fe20003f06270 */
[----:B------:R-:W-:Y:S01]  /*1b10*/  @!P2 IMAD.MOV R14, RZ, RZ, -R14 ;  /* 0x000000ffff0ea224 */ /* 0x000fe200078e0a0e */
[----:B------:R-:W-:Y:S01]  /*1b20*/  ISETP.GE.AND P2, PT, R23, RZ, PT ;  /* 0x000000ff1700720c */ /* 0x000fe20003f46270 */
[----:B------:R-:W-:Y:S01]  /*1b30*/  @!P6 IMAD.MOV R13, RZ, RZ, -R13 ;  /* 0x000000ffff0de224 */ /* 0x000fe200078e0a0d */
[----:B------:R-:W-:Y:S01]  /*1b40*/  ISETP.NE.AND P6, PT, RZ, UR25, PT ;  /* 0x00000019ff007c0c */ /* 0x000fe2000bfc5270 */
[----:B------:R1:W-:Y:S01]  /*1b50*/  STL [R1+0x1a0], RZ ;  /* 0x0001a0ff01007387 */ /* 0x0003e20000100800 */
[----:B------:R-:W-:Y:S01]  /*1b60*/  ISETP.NE.U32.AND P3, PT, R15, RZ, PT ;  /* 0x000000ff0f00720c */ /* 0x000fe20003f65070 */
[----:B------:R-:W-:Y:S01]  /*1b70*/  @!P4 IMAD.MOV R0, RZ, RZ, -R0 ;  /* 0x000000ffff00c224 */ /* 0x000fe200078e0a00 */
[C---:B------:R-:W-:Y:S01]  /*1b80*/  SEL R16, R4.reuse, R7, !P6 ;  /* 0x0000000704107207 */ /* 0x040fe20007000000 */
[----:B------:R-:W-:Y:S01]  /*1b90*/  @!P5 IMAD.MOV R2, RZ, RZ, -R2 ;  /* 0x000000ffff02d224 */ /* 0x000fe200078e0a02 */
[C---:B------:R-:W-:Y:S01]  /*1ba0*/  SEL R18, R4.reuse, R9, !P6 ;  /* 0x0000000904127207 */ /* 0x040fe20007000000 */
[----:B--2---:R-:W-:Y:S01]  /*1bb0*/  UPRMT UR16, UR4, 0x654, UR16 ;  /* 0x0000065404107896 */ /* 0x004fe20008000010 */
[C---:B------:R-:W-:Y:S01]  /*1bc0*/  SEL R10, R4.reuse, R10, !P6 ;  /* 0x0000000a040a7207 */ /* 0x040fe20007000000 */
[----:B------:R1:W-:Y:S01]  /*1bd0*/  STL [R1+0x1a4], RZ ;  /* 0x0001a4ff01007387 */ /* 0x0003e20000100800 */
[C---:B------:R-:W-:Y:S01]  /*1be0*/  SEL R28, R4.reuse, R11, !P6 ;  /* 0x0000000b041c7207 */ /* 0x040fe20007000000 */
[----:B------:R-:W-:Y:S01]  /*1bf0*/  @!P2 IMAD.MOV R5, RZ, RZ, -R5 ;  /* 0x000000ffff05a224 */ /* 0x000fe200078e0a05 */
[C---:B------:R-:W-:Y:S01]  /*1c00*/  SEL R12, R4.reuse, R12, !P6 ;  /* 0x0000000c040c7207 */ /* 0x040fe20007000000 */
[----:B------:R1:W-:Y:S01]  /*1c10*/  STL [R1+0x1a8], RZ ;  /* 0x0001a8ff01007387 */ /* 0x0003e20000100800 */
[----:B------:R-:W-:-:S02]  /*1c20*/  SEL R30, R4, R13, !P6 ;  /* 0x0000000d041e7207 */ /* 0x000fc40007000000 */
[----:B------:R-:W-:Y:S01]  /*1c30*/  SEL R6, R4, R6, !P6 ;  /* 0x0000000604067207 */ /* 0x000fe20007000000 */
[----:B------:R-:W-:Y:S01]  /*1c40*/  IMAD R7, R12, UR5, R161 ;  /* 0x000000050c077c24 */ /* 0x000fe2000f8e02a1 */
[----:B------:R-:W-:Y:S01]  /*1c50*/  SEL R14, R4, R14, !P6 ;  /* 0x0000000e040e7207 */ /* 0x000fe20007000000 */
[----:B------:R-:W-:Y:S01]  /*1c60*/  IMAD.MOV.U32 R4, RZ, RZ, R3 ;  /* 0x000000ffff047224 */ /* 0x000fe200078e0003 */
[----:B------:R-:W-:Y:S01]  /*1c70*/  ISETP.NE.AND P4, PT, RZ, UR24, PT ;  /* 0x00000018ff007c0c */ /* 0x000fe2000bf85270 */
[--C-:B------:R-:W-:Y:S01]  /*1c80*/  IMAD R9, R30, UR5, R161.reuse ;  /* 0x000000051e097c24 */ /* 0x100fe2000f8e02a1 */
[----:B------:R-:W-:Y:S01]  /*1c90*/  LOP3.LUT R3, RZ, UR24, RZ, 0x33, !PT ;  /* 0x00000018ff037c12 */ /* 0x000fe2000f8e33ff */
[----:B------:R-:W-:Y:S01]  /*1ca0*/  @!P0 IMAD.MOV R4, RZ, RZ, -R4 ;  /* 0x000000ffff048224 */ /* 0x000fe200078e0a04 */
[----:B------:R1:W-:Y:S01]  /*1cb0*/  STL [R1+0x1ac], RZ ;  /* 0x0001acff01007387 */ /* 0x0003e20000100800 */
[--C-:B------:R-:W-:Y:S01]  /*1cc0*/  IMAD R19, R14, UR5, R161.reuse ;  /* 0x000000050e137c24 */ /* 0x100fe2000f8e02a1 */
[C---:B------:R-:W-:Y:S01]  /*1cd0*/  SEL R20, R3.reuse, R0, !P4 ;  /* 0x0000000003147207 */ /* 0x040fe20006000000 */
[--C-:B------:R-:W-:Y:S01]  /*1ce0*/  IMAD R0, R16, UR5, R161.reuse ;  /* 0x0000000510007c24 */ /* 0x100fe2000f8e02a1 */
[C---:B------:R-:W-:Y:S01]  /*1cf0*/  SEL R22, R3.reuse, R2, !P4 ;  /* 0x0000000203167207 */ /* 0x040fe20006000000 */
[--C-:B------:R-:W-:Y:S01]  /*1d00*/  IMAD R2, R18, UR5, R161.reuse ;  /* 0x0000000512027c24 */ /* 0x100fe2000f8e02a1 */
[C---:B------:R-:W-:Y:S01]  /*1d10*/  SEL R24, R3.reuse, R4, !P4 ;  /* 0x0000000403187207 */ /* 0x040fe20006000000 */
[--C-:B------:R-:W-:Y:S01]  /*1d20*/  IMAD R18, R6, UR5, R161.reuse ;  /* 0x0000000506127c24 */ /* 0x100fe2000f8e02a1 */
[----:B------:R-:W-:Y:S01]  /*1d30*/  SEL R26, R3, R5, !P4 ;  /* 0x00000005031a7207 */ /* 0x000fe20006000000 */
[--C-:B------:R-:W-:Y:S01]  /*1d40*/  IMAD R3, R10, UR5, R161.reuse ;  /* 0x000000050a037c24 */ /* 0x100fe2000f8e02a1 */
[----:B------:R-:W-:Y:S01]  /*1d50*/  IADD3 R162, P0, R0, UR10, RZ ;  /* 0x0000000a00a27c10 */ /* 0x000fe2000ff1e0ff */
[--C-:B------:R-:W-:Y:S01]  /*1d60*/  IMAD R5, R28, UR5, R161.reuse ;  /* 0x000000051c057c24 */ /* 0x100fe2000f8e02a1 */
[----:B------:R-:W-:Y:S01]  /*1d70*/  IADD3 R16, P6, R2, UR10, RZ ;  /* 0x0000000a02107c10 */ /* 0x000fe2000ffde0ff */
[----:B------:R1:W-:Y:S01]  /*1d80*/  STL [R1+0x1b0], RZ ;  /* 0x0001b0ff01007387 */ /* 0x0003e20000100800 */
[----:B------:R-:W-:Y:S01]  /*1d90*/  LEA.HI.X.SX32 R163, R0, UR11, 0x1, P0 ;  /* 0x0000000b00a37c11 */ /* 0x000fe200080f0eff */
[----:B------:R-:W-:Y:S01]  /*1da0*/  IMAD R0, R20, UR9, R161 ;  /* 0x0000000914007c24 */ /* 0x000fe2000f8e02a1 */
[----:B------:R-:W-:Y:S01]  /*1db0*/  IADD3 R14, P0, R3, UR10, RZ ;  /* 0x0000000a030e7c10 */ /* 0x000fe2000ff1e0ff */
[----:B------:R1:W-:Y:S01]  /*1dc0*/  STL [R1+0x1b4], RZ ;  /* 0x0001b4ff01007387 */ /* 0x0003e20000100800 */
[----:B------:R-:W-:-:S02]  /*1dd0*/  IADD3 R10, P4, R7, UR10, RZ ;  /* 0x0000000a070a7c10 */ /* 0x000fc4000ff9e0ff */
[----:B------:R-:W-:Y:S02]  /*1de0*/  CS2R R28, SRZ ;  /* 0x00000000001c7805 */ /* 0x000fe4000001ff00 */
[----:B------:R-:W-:Y:S01]  /*1df0*/  IADD3 R6, P5, R9, UR10, RZ ;  /* 0x0000000a09067c10 */ /* 0x000fe2000ffbe0ff */
[----:B------:R1:W-:Y:S01]  /*1e00*/  STL [R1+0x1b8], RZ ;  /* 0x0001b8ff01007387 */ /* 0x0003e20000100800 */
[----:B------:R-:W-:Y:S02]  /*1e10*/  IADD3 R12, P2, R5, UR10, RZ ;  /* 0x0000000a050c7c10 */ /* 0x000fe4000ff5e0ff */
[----:B------:R-:W-:Y:S02]  /*1e20*/  CS2R R30, SRZ ;  /* 0x00000000001e7805 */ /* 0x000fe4000001ff00 */
[----:B------:R-:W-:Y:S01]  /*1e30*/  LEA.HI.X.SX32 R17, R2, UR11, 0x1, P6 ;  /* 0x0000000b02117c11 */ /* 0x000fe2000b0f0eff */
[----:B------:R1:W-:Y:S01]  /*1e40*/  STL [R1+0x1bc], RZ ;  /* 0x0001bcff01007387 */ /* 0x0003e20000100800 */
[----:B------:R-:W-:-:S02]  /*1e50*/  LEA.HI.X.SX32 R15, R3, UR11, 0x1, P0 ;  /* 0x0000000b030f7c11 */ /* 0x000fc400080f0eff */
[----:B------:R-:W-:Y:S01]  /*1e60*/  IADD3 R4, P6, R18, UR10, RZ ;  /* 0x0000000a12047c10 */ /* 0x000fe2000ffde0ff */
[----:B------:R1:W-:Y:S01]  /*1e70*/  STL [R1+0x1c0], RZ ;  /* 0x0001c0ff01007387 */ /* 0x0003e20000100800 */
[----:B------:R-:W-:Y:S02]  /*1e80*/  IADD3 R2, P0, R19, UR10, RZ ;  /* 0x0000000a13027c10 */ /* 0x000fe4000ff1e0ff */
[----:B------:R-:W-:Y:S01]  /*1e90*/  LEA.HI.X.SX32 R11, R7, UR11, 0x1, P4 ;  /* 0x0000000b070b7c11 */ /* 0x000fe2000a0f0eff */
[----:B------:R1:W-:Y:S01]  /*1ea0*/  STL [R1+0x1c4], RZ ;  /* 0x0001c4ff01007387 */ /* 0x0003e20000100800 */
[----:B------:R-:W-:Y:S01]  /*1eb0*/  LEA.HI.X.SX32 R7, R9, UR11, 0x1, P5 ;  /* 0x0000000b09077c11 */ /* 0x000fe2000a8f0eff */
[--C-:B------:R-:W-:Y:S01]  /*1ec0*/  IMAD R9, R22, UR9, R161.reuse ;  /* 0x0000000916097c24 */ /* 0x100fe2000f8e02a1 */
[----:B------:R-:W-:Y:S01]  /*1ed0*/  LEA.HI.X.SX32 R13, R5, UR11, 0x1, P2 ;  /* 0x0000000b050d7c11 */ /* 0x000fe200090f0eff */
[----:B------:R1:W-:Y:S01]  /*1ee0*/  STL [R1+0x1c8], RZ ;  /* 0x0001c8ff01007387 */ /* 0x0003e20000100800 */
[----:B------:R-:W-:Y:S01]  /*1ef0*/  LEA.HI.X.SX32 R5, R18, UR11, 0x1, P6 ;  /* 0x0000000b12057c11 */ /* 0x000fe2000b0f0eff */
[--C-:B------:R-:W-:Y:S01]  /*1f00*/  IMAD R18, R24, UR9, R161.reuse ;  /* 0x0000000918127c24 */ /* 0x100fe2000f8e02a1 */
[----:B------:R-:W-:Y:S01]  /*1f10*/  LEA.HI.X.SX32 R3, R19, UR11, 0x1, P0 ;  /* 0x0000000b13037c11 */ /* 0x000fe200080f0eff */
[----:B------:R-:W-:Y:S01]  /*1f20*/  ULDC.64 UR10, c[0x0][0x210] ;  /* 0x00008400000a7ab9 */ /* 0x000fe20000000a00 */
        /* <DEDUP_REMOVED lines=10> */
[----:B------:R-:W-:Y:S01]  /*1fd0*/  VIADD R9, R8, UR16 ;  /* 0x0000001008097c36 */ /* 0x000fe20008000000 */
[----:B------:R-:W-:Y:S01]  /*1fe0*/  LEA.HI.X.SX32 R171, R0, UR11, 0x1, P0 ;  /* 0x0000000b00ab7c11 */ /* 0x000fe200080f0eff */
[----:B------:R1:W-:Y:S01]  /*1ff0*/  STL [R1+0x1d4], RZ ;  /* 0x0001d4ff01007387 */ /* 0x0003e20000100800 */
[----:B------:R-:W-:-:S02]  /*2000*/  LEA.HI.X.SX32 R167, R18, UR11, 0x1, P4 ;  /* 0x0000000b12a77c11 */ /* 0x000fc4000a0f0eff */
[----:B------:R-:W-:Y:S01]  /*2010*/  LEA.HI.X.SX32 R165, R19, UR11, 0x1, P5 ;  /* 0x0000000b13a57c11 */ /* 0x000fe2000a8f0eff */
[----:B------:R-:W-:Y:S01]  /*2020*/  @!PT LDS RZ, [RZ] ;  /* 0x00000000fffff984 */ /* 0x000fe20000000800 */
[----:B------:R-:W-:Y:S01]  /*2030*/  @!PT LDS RZ, [RZ] ;  /* 0x00000000fffff984 */ /* 0x000fe20000000800 */
[----:B------:R-:W-:Y:S01]  /*2040*/  @!PT LDS RZ, [RZ] ;  /* 0x00000000fffff984 */ /* 0x000fe20000000800 */
[----:B------:R1:W-:Y:S01]  /*2050*/  LDGSTS.E.BYPASS.128 [R9], desc[UR28][R170.64], P1 ;  /* 0x00000000aa097fae */ /* 0x0003e20008901c5c */
[----:B------:R-:W-:-:S03]  /*2060*/  PLOP3.LUT P0, PT, PT, PT, UP0, 0x80, 0x0 ;  /* 0x000000000000781c */ /* 0x000fc60003f0f008 */
[----:B------:R1:W-:Y:S04]  /*2070*/  LDGSTS.E.BYPASS.128 [R9+0x800], desc[UR28][R168.64], P1 ;  /* 0x00800000a8097fae */ /* 0x0003e80008901c5c */
[----:B------:R1:W-:Y:S04]  /*2080*/  LDGSTS.E.BYPASS.128 [R9+0x1000], desc[UR28][R166.64], P1 ;  /* 0x01000000a6097fae */ /* 0x0003e80008901c5c */
[----:B------:R1:W-:Y:S04]  /*2090*/  LDGSTS.E.BYPASS.128 [R9+0x1800], desc[UR28][R164.64], P1 ;  /* 0x01800000a4097fae */ /* 0x0003e80008901c5c */
[----:B------:R-:W0:Y:S04]  /*20a0*/  LDGDEPBAR ;  /* 0x00000000000079af */ /* 0x000e280000000000 */
[----:B------:R1:W-:Y:S04]  /*20b0*/  LDGSTS.E.BYPASS.128 [R9+0x6000], desc[UR28][R162.64], P1 ;  /* 0x06000000a2097fae */ /* 0x0003e80008901c5c */
[----:B------:R1:W-:Y:S04]  /*20c0*/  LDGSTS.E.BYPASS.128 [R9+0x6800], desc[UR28][R16.64], P1 ;  /* 0x0680000010097fae */ /* 0x0003e80008901c5c */
[----:B------:R1:W-:Y:S04]  /*20d0*/  LDGSTS.E.BYPASS.128 [R9+0x7000], desc[UR28][R14.64], P1 ;  /* 0x070000000e097fae */ /* 0x0003e80008901c5c */
[----:B------:R1:W-:Y:S04]  /*20e0*/  LDGSTS.E.BYPASS.128 [R9+0x7800], desc[UR28][R12.64], P1 ;  /* 0x078000000c097fae */ /* 0x0003e80008901c5c */
[----:B------:R1:W-:Y:S04]  /*20f0*/  LDGSTS.E.BYPASS.128 [R9+0x8000], desc[UR28][R10.64], P1 ;  /* 0x080000000a097fae */ /* 0x0003e80008901c5c */
[----:B------:R1:W-:Y:S04]  /*2100*/  LDGSTS.E.BYPASS.128 [R9+0x8800], desc[UR28][R6.64], P1 ;  /* 0x0880000006097fae */ /* 0x0003e80008901c5c */
[----:B------:R1:W-:Y:S04]  /*2110*/  LDGSTS.E.BYPASS.128 [R9+0x9000], desc[UR28][R4.64], P1 ;  /* 0x0900000004097fae */ /* 0x0003e80008901c5c */
[----:B------:R1:W-:Y:S04]  /*2120*/  LDGSTS.E.BYPASS.128 [R9+0x9800], desc[UR28][R2.64], P1 ;  /* 0x0980000002097fae */ /* 0x0003e80008901c5c */
[----:B------:R-:W0:Y:S01]  /*2130*/  LDGDEPBAR ;  /* 0x00000000000079af */ /* 0x000e220000000000 */
[----:B------:R-:W-:Y:S06]  /*2140*/  BAR.SYNC.DEFER_BLOCKING 0x0 ;  /* 0x0000000000007b1d */ /* 0x000fec0000010000 */
[----:B------:R1:W-:Y:S04]  /*2150*/  STL [R1+0x1d8], RZ ;  /* 0x0001d8ff01007387 */ /* 0x0003e80000100800 */
        /* <DEDUP_REMOVED lines=9> */
[----:B------:R-:W-:Y:S01]  /*21f0*/  @!PT LDS RZ, [RZ] ;  /* 0x00000000fffff984 */ /* 0x000fe20000000800 */
[----:B------:R-:W-:Y:S01]  /*2200*/  @!PT LDS RZ, [RZ] ;  /* 0x00000000fffff984 */ /* 0x000fe20000000800 */
[----:B------:R-:W-:Y:S01]  /*2210*/  @!PT LDS RZ, [RZ] ;  /* 0x00000000fffff984 */ /* 0x000fe20000000800 */
[----:B------:R1:W-:Y:S04]  /*2220*/  LDGSTS.E.BYPASS.128 [R9+0x2000], desc[UR28][R170.64+0x40], P3 ;  /* 0x02000040aa097fae */ /* 0x0003e80009901c5c */
        /* <DEDUP_REMOVED lines=13> */
[----:B-1---5:R-:W-:Y:S05]  /*2300*/  @!P0 BRA `(.L_x_0) ;  /* 0x0000002400188947 */ /* 0x022fea0003800000 */
[----:B------:R2:W-:Y:S01]  /*2310*/  STL [R1], RZ ;  /* 0x000000ff01007387 */ /* 0x0005e20000100800 */
[----:B------:R-:W-:Y:S01]  /*2320*/  IADD3 R160, P3, R2, 0x80, RZ ;  /* 0x0000008002a07810 */ /* 0x000fe20007f7e0ff */
[----:B------:R-:W-:Y:S01]  /*2330*/  UIADD3 UR17, UR8, -0x80, URZ ;  /* 0xffffff8008117890 */ /* 0x000fe2000fffe03f */
[----:B------:R-:W-:Y:S01]  /*2340*/  IADD3 R158, P2, R4, 0x80, RZ ;  /* 0x00000080049e7810 */ /* 0x000fe20007f5e0ff */
[----:B------:R2:W-:Y:S01]  /*2350*/  STL [R1+0x4], RZ ;  /* 0x000004ff01007387 */ /* 0x0005e20000100800 */
[----:B------:R-:W-:Y:S01]  /*2360*/  IADD3 R156, P6, R6, 0x80, RZ ;  /* 0x00000080069c7810 */ /* 0x000fe20007fde0ff */
[----:B------:R-:W-:Y:S01]  /*2370*/  USHF.R.S32.HI UR8, URZ, 0x1f, UR6 ;  /* 0x0000001f3f087899 */ /* 0x000fe20008011406 */
[----:B------:R-:W-:Y:S01]  /*2380*/  IADD3 R154, P5, R10, 0x80, RZ ;  /* 0x000000800a9a7810 */ /* 0x000fe20007fbe0ff */
[----:B------:R2:W-:Y:S01]  /*2390*/  STL [R1+0x8], RZ ;  /* 0x000008ff01007387 */ /* 0x0005e20000100800 */
[----:B------:R-:W-:Y:S01]  /*23a0*/  IADD3 R152, P1, R12, 0x80, RZ ;  /* 0x000000800c987810 */ /* 0x000fe20007f3e0ff */
[----:B------:R-:W-:Y:S01]  /*23b0*/  IMAD.X R159, RZ, RZ, R3, P3 ;  /* 0x000000ffff9f7224 */ /* 0x000fe200018e0603 */
[----:B------:R-:W-:Y:S01]  /*23c0*/  IADD3 R22, P0, R14, 0x80, RZ ;  /* 0x000000800e167810 */ /* 0x000fe20007f1e0ff */
[----:B------:R2:W-:Y:S01]  /*23d0*/  STL [R1+0xc], RZ ;  /* 0x00000cff01007387 */ /* 0x0005e20000100800 */
[----:B------:R-:W-:Y:S01]  /*23e0*/  IADD3 R20, P4, R16, 0x80, RZ ;  /* 0x0000008010147810 */ /* 0x000fe20007f9e0ff */
[----:B------:R-:W-:Y:S01]  /*23f0*/  IMAD.X R157, RZ, RZ, R5, P2 ;  /* 0x000000ffff9d7224 */ /* 0x000fe200010e0605 */
[----:B------:R-:W-:Y:S01]  /*2400*/  IADD3 R18, P3, R162, 0x80, RZ ;  /* 0x00000080a2127810 */ /* 0x000fe20007f7e0ff */
[----:B------:R2:W-:Y:S01]  /*2410*/  STL [R1+0x10], RZ ;  /* 0x000010ff01007387 */ /* 0x0005e20000100800 */
[----:B------:R-:W-:Y:S01]  /*2420*/  IMAD.X R155, RZ, RZ, R7, P6 ;  /* 0x000000ffff9b7224 */ /* 0x000fe200030e0607 */
[----:B-1----:R-:W-:Y:S01]  /*2430*/  IADD3 R16, P2, R164, 0x80, RZ ;  /* 0x00000080a4107810 */ /* 0x002fe20007f5e0ff */
[----:B------:R-:W-:Y:S01]  /*2440*/  IMAD.X R153, RZ, RZ, R11, P5 ;  /* 0x000000ffff997224 */ /* 0x000fe200028e060b */
[----:B------:R2:W-:Y:S01]  /*2450*/  STL [R1+0x14], RZ ;  /* 0x000014ff01007387 */ /* 0x0005e20000100800 */
[----:B------:R-:W-:Y:S01]  /*2460*/  IMAD.X R23, RZ, RZ, R13, P1 ;  /* 0x000000ffff177224 */ /* 0x000fe200008e060d */
[----:B------:R-:W-:Y:S01]  /*2470*/  IADD3 R14, P6, R166, 0x80, RZ ;  /* 0x00000080a60e7810 */ /* 0x000fe20007fde0ff */
[----:B------:R-:W-:Y:S01]  /*2480*/  ULEA.HI UR8, UR8, UR6, URZ, 0x6 ;  /* 0x0000000608087291 */ /* 0x000fe2000f8f303f */
[----:B------:R2:W-:Y:S01]  /*2490*/  STL [R1+0x18], RZ ;  /* 0x000018ff01007387 */ /* 0x0005e20000100800 */
[----:B------:R-:W-:Y:S01]  /*24a0*/  IADD3 R12, P5, R168, 0x80, RZ ;  /* 0x00000080a80c7810 */ /* 0x000fe20007fbe0ff */
[----:B------:R-:W-:Y:S01]  /*24b0*/  IMAD.X R21, RZ, RZ, R15, P0 ;  /* 0x000000ffff157224 */ /* 0x000fe200000e060f */
[----:B------:R-:W-:Y:S01]  /*24c0*/  IADD3 R10, P1, R170, 0x80, RZ ;  /* 0x00000080aa0a7810 */ /* 0x000fe20007f3e0ff */
[----:B------:R2:W-:Y:S01]  /*24d0*/  STL [R1+0x1c], RZ ;  /* 0x00001cff01007387 */ /* 0x0005e20000100800 */
[----:B------:R-:W-:Y:S01]  /*24e0*/  IMAD.X R19, RZ, RZ, R17, P4 ;  /* 0x000000ffff137224 */ /* 0x000fe200020e0611 */
[----:B------:R-:W-:Y:S01]  /*24f0*/  USHF.R.S32.HI UR18, URZ, 0x6, UR8 ;  /* 0x000000063f127899 */ /* 0x000fe20008011408 */
[----:B------:R-:W-:Y:S01]  /*2500*/  LOP3.LUT R172, R172, 0x7fffffc, RZ, 0xc0, !PT ;  /* 0x07fffffcacac7812 */ /* 0x000fe200078ec0ff */
        /* <DEDUP_REMOVED lines=73> */
[----:B------:R-:W-:Y:S01]  /*29a0*/  IMAD.X R17, RZ, RZ, R163, P3 ;  /* 0x000000ffff117224 */ /* 0x000fe200018e06a3 */
[----:B------:R-:W-:Y:S01]  /*29b0*/  CS2R R132, SRZ ;  /* 0x0000000000847805 */ /* 0x000fe2000001ff00 */
[----:B------:R-:W-:Y:S01]  /*29c0*/  IMAD.X R15, RZ, RZ, R165, P2 ;  /* 0x000000ffff0f7224 */ /* 0x000fe200010e06a5 */
[----:B------:R2:W-:Y:S01]  /*29d0*/  STL [R1+0x6c], RZ ;  /* 0x00006cff01007387 */ /* 0x0005e20000100800 */
[----:B------:R-:W-:Y:S01]  /*29e0*/  IMAD.X R13, RZ, RZ, R167, P6 ;  /* 0x000000ffff0d7224 */ /* 0x000fe200030e06a7 */
[----:B------:R-:W-:Y:S01]  /*29f0*/  CS2R R134, SRZ ;  /* 0x0000000000867805 */ /* 0x000fe2000001ff00 */
[----:B------:R-:W-:Y:S01]  /*2a00*/  IMAD.X R11, RZ, RZ, R169, P5 ;  /* 0x000000ffff0b7224 */ /* 0x000fe200028e06a9 */
[----:B------:R2:W-:Y:S01]  /*2a10*/  STL [R1+0x70], RZ ;  /* 0x000070ff01007387 */ /* 0x0005e20000100800 */
[----:B------:R-:W-:Y:S01]  /*2a20*/  IMAD.X R9, RZ, RZ, R171, P1 ;  /* 0x000000ffff097224 */ /* 0x000fe200008e06ab */
        /* <DEDUP_REMOVED lines=10> */
[----:B------:R2:W-:Y:S01]  /*2ad0*/  STL [R1+0x7c], RZ ;  /* 0x00007cff01007387 */ /* 0x0005e20000100800 */
[----:B------:R-:W-:Y:S01]  /*2ae0*/  UMOV UR5, URZ ;  /* 0x0000003f00057c82 */ /* 0x000fe20008000000 */
[----:B------:R-:W-:Y:S01]  /*2af0*/  UMOV UR26, 0x1 ;  /* 0x00000001001a7882 */ /* 0x000fe20000000000 */
[----:B------:R-:W-:Y:S01]  /*2b00*/  UMOV UR19, 0xffffffff ;  /* 0xffffffff00137882 */ /* 0x000fe20000000000 */
[----:B------:R2:W-:Y:S01]  /*2b10*/  STL [R1+0x80], RZ ;  /* 0x000080ff01007387 */ /* 0x0005e20000100800 */
[----:B------:R-:W-:Y:S01]  /*2b20*/  UMOV UR4, URZ ;  /* 0x0000003f00047c82 */ /* 0x000fe20008000000 */
[----:B------:R-:W-:Y:S02]  /*2b30*/  UIADD3 UR31, UR18, -0x2, URZ ;  /* 0xfffffffe121f7890 */ /* 0x000fe4000fffe03f */
[----:B------:R2:W-:Y:S01]  /*2b40*/  STL [R1+0x84], RZ ;  /* 0x000084ff01007387 */ /* 0x0005e20000100800 */
[----:B------:R-:W-:-:S03]  /*2b50*/  UMOV UR6, URZ ;  /* 0x0000003f00067c82 */ /* 0x000fc60008000000 */
        /* <DEDUP_REMOVED lines=93> */
[----:B------:R2:W-:Y:S02]  /*3130*/  STL [R1+0x1fc], RZ ;  /* 0x0001fcff01007387 */ /* 0x0005e40000100800 */
.L_x_1:
[----:B------:R-:W-:Y:S04]  /*3140*/  STL.64 [R1+0x3d0], R160 ;  /* 0x0003d0a001007387 */ /* 0x000fe80000100a00 */
[----:B------:R-:W1:Y:S01]  /*3150*/  SHFL.IDX PT, R0, R172, RZ, 0x1f ;  /* 0x00001fffac007589 */ /* 0x000e6200000e0000 */
[----:B------:R-:W-:Y:S01]  /*3160*/  UIADD3 UR19, UR19, 0x1, URZ ;  /* 0x0000000113137890 */ /* 0x000fe2000fffe03f */
[----:B------:R-:W-:-:S04]  /*3170*/  DEPBAR.LE SB0, 0x2 ;  /* 0x000080800000791a */ /* 0x000fc80000000000 */
[----:B------:R-:W-:Y:S04]  /*3180*/  STL.64 [R1+0x3c8], R158 ;  /* 0x0003c89e01007387 */ /* 0x000fe80000100a00 */
        /* <DEDUP_REMOVED lines=56> */
[----:B------:R3:W-:Y:S04]  /*3510*/  STL.64 [R1+0x200], R44 ;  /* 0x0002002c01007387 */ /* 0x0007e80000100a00 */
[----:B---3--:R-:W3:Y:S04]  /*3520*/  LDL.LU.64 R44, [R1] ;  /* 0x00000000012c7983 */ /* 0x008ee80000300a00 */
[----:B------:R-:W3:Y:S04]  /*3530*/  LDL.LU.64 R46, [R1+0x8] ;  /* 0x00000800012e7983 */ /* 0x000ee80000300a00 */
        /* <DEDUP_REMOVED lines=61> */
[----:B------:R-:W3:Y:S01]  /*3910*/  LDL.LU.64 R170, [R1+0x1f8] ;  /* 0x0001f80001aa7983 */ /* 0x000ee20000300a00 */
[----:B-1----:R-:W-:Y:S01]  /*3920*/  R2UR UR9, R0 ;  /* 0x00000000000972ca */ /* 0x002fe200000e0000 */
[----:B------:R-:W-:Y:S01]  /*3930*/  UISETP.GE.AND UP0, UPT, UR19, 0x3, UPT ;  /* 0x000000031300788c */ /* 0x000fe2000bf06270 */
[----:B------:R-:W-:Y:S01]  /*3940*/  BAR.SYNC.DEFER_BLOCKING 0x0 ;  /* 0x0000000000007b1d */ /* 0x000fe20000010000 */
[----:B------:R-:W-:-:S02]  /*3950*/  UIADD3 UR27, UR16, 0x6000, URZ ;  /* 0x00006000101b7890 */ /* 0x000fc4000fffe03f */
[----:B------:R-:W-:-:S03]  /*3960*/  USEL UR19, UR19, URZ, !UP0 ;  /* 0x0000003f13137287 */ /* 0x000fc6000c000000 */
[----:B------:R-:W-:Y:S01]  /*3970*/  UMOV UR15, 0x80000020 ;  /* 0x80000020000f7882 */ /* 0x000fe20000000000 */
[----:B------:R-:W-:Y:S01]  /*3980*/  ULEA UR8, UR19, UR16, 0xd ;  /* 0x0000001013087291 */ /* 0x000fe2000f8e683f */
[----:B------:R-:W-:-:S03]  /*3990*/  UMOV UR11, 0x80000020 ;  /* 0x80000020000b7882 */ /* 0x000fc60000000000 */
[----:B------:R-:W-:Y:S02]  /*39a0*/  USHF.L.U32 UR9, UR9, 0x6, URZ ;  /* 0x0000000609097899 */ /* 0x000fe4000800063f */
[----:B------:R-:W-:Y:S02]  /*39b0*/  USHF.R.U32.HI UR10, URZ, 0x4, UR8 ;  /* 0x000000043f0a7899 */ /* 0x000fe40008011608 */
[----:B------:R-:W-:Y:S02]  /*39c0*/  ULEA UR8, UR19, UR27, 0xe ;  /* 0x0000001b13087291 */ /* 0x000fe4000f8e703f */
[----:B------:R-:W-:Y:S02]  /*39d0*/  ULOP3.LUT UR9, UR9, 0xc0, URZ, 0xc0, !UPT ;  /* 0x000000c009097892 */ /* 0x000fe4000f8ec03f */
[----:B------:R-:W-:Y:S02]  /*39e0*/  ULOP3.LUT UR10, UR10, 0x3fff, URZ, 0xc0, !UPT ;  /* 0x00003fff0a0a7892 */ /* 0x000fe4000f8ec03f */
[----:B------:R-:W-:-:S02]  /*39f0*/  USHF.R.U32.HI UR8, URZ, 0x4, UR8 ;  /* 0x000000043f087899 */ /* 0x000fc40008011608 */
[----:B------:R-:W-:Y:S02]  /*3a00*/  UIADD3 UR20, UP0, UR9, UR10, URZ ;  /* 0x0000000a09147290 */ /* 0x000fe4000ff1e03f */
[----:B------:R-:W-:Y:S02]  /*3a10*/  ULOP3.LUT UR8, UR8, 0x3fff, URZ, 0xc0, !UPT ;  /* 0x00003fff08087892 */ /* 0x000fe4000f8ec03f */
[----:B------:R-:W-:Y:S02]  /*3a20*/  UIADD3.X UR21, URZ, URZ, URZ, UP0, !UPT ;  /* 0x0000003f3f157290 */ /* 0x000fe400087fe43f */
[----:B------:R-:W-:Y:S02]  /*3a30*/  ULOP3.LUT UR14, UR8, 0x4000000, URZ, 0xfc, !UPT ;  /* 0x04000000080e7892 */ /* 0x000fe4000f8efc3f */
[----:B------:R-:W-:Y:S02]  /*3a40*/  ULOP3.LUT UR12, UR20, 0x2000000, URZ, 0xfc, !UPT ;  /* 0x02000000140c7892 */ /* 0x000fe4000f8efc3f */
[----:B------:R-:W-:Y:S01]  /*3a50*/  ULOP3.LUT UR13, UR21, 0x80000020, URZ, 0xfc, !UPT ;  /* 0x80000020150d7892 */ /* 0x000fe2000f8efc3f */
[----:B------:R-:W-:Y:S01]  /*3a60*/  UMOV UR10, 0x4000002 ;  /* 0x04000002000a7882 */ /* 0x000fe20000000000 */
[----:B------:R-:W-:Y:S01]  /*3a70*/  UMOV UR9, URZ ;  /* 0x0000003f00097c82 */ /* 0x000fe20008000000 */
[----:B------:R-:W-:Y:S01]  /*3a80*/  UMOV UR22, 0x2000100 ;  /* 0x0200010000167882 */ /* 0x000fe20000000000 */
[----:B------:R-:W-:Y:S01]  /*3a90*/  UIADD3.64 UR10, UR8, UR10, URZ ;  /* 0x0000000a080a7297 */ /* 0x000fe2000fffe03f */
[----:B------:R-:W-:Y:S01]  /*3aa0*/  UMOV UR23, 0x80000020 ;  /* 0x8000002000177882 */ /* 0x000fe20000000000 */
[----:B---3--:R-:W-:-:S06]  /*3ab0*/  WARPGROUP.ARRIVE ;  /* 0x00000000000079c5 */ /* 0x008fcc0000000000 */
[----:B------:R-:W-:Y:S01]  /*3ac0*/  QGMMA.64x256x32.F32.E4M3.E4M3 R44, gdesc[UR12], R44, gsb0 ;  /* 0x03e000000c2c79f3 */ /* 0x000fe2000800082c */
[----:B------:R-:W-:Y:S01]  /*3ad0*/  UMOV UR12, 0x2000002 ;  /* 0x02000002000c7882 */ /* 0x000fe20000000000 */
[----:B------:R-:W-:Y:S02]  /*3ae0*/  UMOV UR13, 0x80000020 ;  /* 0x80000020000d7882 */ /* 0x000fe40000000000 */
[----:B------:R-:W-:Y:S02]  /*3af0*/  UIADD3.64 UR8, UR20, UR12, URZ ;  /* 0x0000000c14087297 */ /* 0x000fe4000fffe03f */
[----:B------:R-:W-:Y:S01]  /*3b00*/  UIADD3.64 UR12, UR20, UR22, URZ ;  /* 0x00000016140c7297 */ /* 0x000fe2000fffe03f */
[----:B------:R-:W-:Y:S02]  /*3b10*/  WARPGROUP.DEPBAR.LE gsb0, 0x0 ;  /* 0x00008000000079c5 */ /* 0x000fe40000010000 */
[----:B------:R-:W-:-:S06]  /*3b20*/  WARPGROUP.ARRIVE ;  /* 0x00000000000079c5 */ /* 0x000fcc0000000000 */
[----:B------:R-:W-:Y:S03]  /*3b30*/  QGMMA.64x256x32.F32.E4M3.E4M3 R44, gdesc[UR8], R44, gsb0 ;  /* 0x03e00000082c79f3 */ /* 0x000fe6000800082c */
[----:B------:R-:W-:Y:S02]  /*3b40*/  WARPGROUP.DEPBAR.LE gsb0, 0x0 ;  /* 0x00008000000079c5 */ /* 0x000fe40000010000 */
[----:B------:R-:W-:Y:S04]  /*3b50*/  STL.64 [R1], R44 ;  /* 0x0000002c01007387 */ /* 0x000fe80000100a00 */
        /* <DEDUP_REMOVED lines=58> */
[----:B------:R3:W-:Y:S04]  /*3f00*/  STL.64 [R1+0x1d8], R162 ;  /* 0x0001d8a201007387 */ /* 0x0007e80000100a00 */
[----:B------:R3:W-:Y:S04]  /*3f10*/  STL.64 [R1+0x1e0], R164 ;  /* 0x0001e0a401007387 */ /* 0x0007e80000100a00 */
[----:B------:R3:W-:Y:S04]  /*3f20*/  STL.64 [R1+0x1e8], R166 ;  /* 0x0001e8a601007387 */ /* 0x0007e80000100a00 */
[----:B------:R3:W-:Y:S04]  /*3f30*/  STL.64 [R1+0x1f0], R168 ;  /* 0x0001f0a801007387 */ /* 0x0007e80000100a00 */
[----:B------:R3:W-:Y:S04]  /*3f40*/  STL.64 [R1+0x1f8], R170 ;  /* 0x0001f8aa01007387 */ /* 0x0007e80000100a00 */
[----:B-1----:R-:W4:Y:S04]  /*3f50*/  LDL.LU.64 R160, [R1+0x3d0] ;  /* 0x0003d00001a07983 */ /* 0x002f280000300a00 */
[----:B------:R-:W5:Y:S04]  /*3f60*/  LDL.LU.64 R158, [R1+0x3c8] ;  /* 0x0003c800019e7983 */ /* 0x000f680000300a00 */
[----:B--2---:R-:W2:Y:S04]  /*3f70*/  LDL.LU.64 R156, [R1+0x3c0] ;  /* 0x0003c000019c7983 */ /* 0x004ea80000300a00 */
[----:B------:R-:W2:Y:S04]  /*3f80*/  LDL.LU.64 R154, [R1+0x3b8] ;  /* 0x0003b800019a7983 */ /* 0x000ea80000300a00 */
        /* <DEDUP_REMOVED lines=54> */
[----:B------:R-:W2:Y:S01]  /*42f0*/  LDL.LU.64 R44, [R1+0x200] ;  /* 0x00020000012c7983 */ /* 0x000ea20000300a00 */
[----:B------:R-:W-:Y:S01]  /*4300*/  UMOV UR8, 0x2000102 ;  /* 0x0200010200087882 */ /* 0x000fe20000000000 */
[----:B------:R-:W-:Y:S01]  /*4310*/  UMOV UR9, 0x80000020 ;  /* 0x8000002000097882 */ /* 0x000fe20000000000 */
[----:B------:R-:W-:-:S02]  /*4320*/  UISETP.GE.AND UP0, UPT, UR5, UR31, UPT ;  /* 0x0000001f0500728c */ /* 0x000fc4000bf06270 */
[----:B------:R-:W-:Y:S02]  /*4330*/  UIADD3.64 UR8, UR20, UR8, URZ ;  /* 0x0000000814087297 */ /* 0x000fe4000fffe03f */
[----:B------:R-:W-:Y:S02]  /*4340*/  UIADD3 UR26, UR26, 0x1, URZ ;  /* 0x000000011a1a7890 */ /* 0x000fe4000fffe03f */
[----:B------:R-:W-:Y:S01]  /*4350*/  PLOP3.LUT P1, PT, PT, PT, UP0, 0x80, 0x0 ;  /* 0x000000000000781c */ /* 0x000fe20003f2f008 */
[----:B------:R-:W-:Y:S02]  /*4360*/  UIADD3 UR5, UR5, 0x1, URZ ;  /* 0x0000000105057890 */ /* 0x000fe4000fffe03f */
[----:B------:R-:W-:Y:S02]  /*4370*/  UISETP.GE.AND UP1, UPT, UR26, 0x3, UPT ;  /* 0x000000031a00788c */ /* 0x000fe4000bf26270 */
[----:B------:R-:W-:Y:S02]  /*4380*/  UISETP.NE.AND UP0, UPT, UR18, UR5, UPT ;  /* 0x000000051200728c */ /* 0x000fe4000bf05270 */
[----:B------:R-:W-:-:S04]  /*4390*/  USEL UR26, UR26, URZ, !UP1 ;  /* 0x0000003f1a1a7287 */ /* 0x000fc8000c800000 */
[----:B------:R-:W-:Y:S01]  /*43a0*/  ULEA UR27, UR26, UR27, 0xe ;  /* 0x0000001b1a1b7291 */ /* 0x000fe2000f8e703f */
[----:B----4-:R-:W-:Y:S01]  /*43b0*/  ISETP.GE.AND P0, PT, R161, UR17, PT ;  /* 0x00000011a1007c0c */ /* 0x010fe2000bf06270 */
[----:B------:R-:W-:-:S03]  /*43c0*/  UIADD3 UR17, UR17, -0x40, URZ ;  /* 0xffffffc011117890 */ /* 0x000fc6000fffe03f */
[----:B------:R-:W-:-:S04]  /*43d0*/  SEL R0, RZ, 0x10, P0 ;  /* 0x00000010ff007807 */ /* 0x000fc80000000000 */
[----:B------:R-:W-:Y:S02]  /*43e0*/  SEL R0, R0, RZ, !P1 ;  /* 0x000000ff00007207 */ /* 0x000fe40004800000 */
[----:B------:R-:W-:Y:S02]  /*43f0*/  IADD3 R2, P1, R10, UR4, RZ ;  /* 0x000000040a027c10 */ /* 0x000fe4000ff3e0ff */
[----:B------:R-:W-:Y:S02]  /*4400*/  ISETP.NE.U32.AND P0, PT, R0, RZ, PT ;  /* 0x000000ff0000720c */ /* 0x000fe40003f05070 */
[----:B------:R-:W-:Y:S01]  /*4410*/  IADD3.X R3, R9, UR6, RZ, P1, !PT ;  /* 0x0000000609037c10 */ /* 0x000fe20008ffe4ff */
[----:B--2---:R-:W-:-:S06]  /*4420*/  WARPGROUP.ARRIVE ;  /* 0x00000000000079c5 */ /* 0x004fcc0000000000 */
[----:B------:R-:W-:Y:S03]  /*4430*/  QGMMA.64x256x32.F32.E4M3.E4M3 R24, gdesc[UR12], R24, gsb0 ;  /* 0x03e000000c1879f3 */ /* 0x000fe60008000818 */
[----:B------:R-:W-:Y:S02]  /*4440*/  WARPGROUP.DEPBAR.LE gsb0, 0x0 ;  /* 0x00008000000079c5 */ /* 0x000fe40000010000 */
[----:B------:R-:W-:-:S06]  /*4450*/  WARPGROUP.ARRIVE ;  /* 0x00000000000079c5 */ /* 0x000fcc0000000000 */
[----:B------:R-:W-:Y:S01]  /*4460*/  QGMMA.64x256x32.F32.E4M3.E4M3 R24, gdesc[UR8], R24, gsb0 ;  /* 0x03e00000081879f3 */ /* 0x000fe20008000818 */
[----:B------:R-:W-:-:S06]  /*4470*/  ULEA UR8, UR26, UR16, 0xd ;  /* 0x000000101a087291 */ /* 0x000fcc000f8e683f */
[----:B------:R-:W-:Y:S01]  /*4480*/  VIADD R0, R8, UR8 ;  /* 0x0000000808007c36 */ /* 0x000fe20008000000 */
[----:B------:R-:W-:Y:S02]  /*4490*/  WARPGROUP.DEPBAR.LE gsb0, 0x0 ;  /* 0x00008000000079c5 */ /* 0x000fe40000010000 */
[----:B------:R-:W-:Y:S06]  /*44a0*/  BAR.SYNC.DEFER_BLOCKING 0x0 ;  /* 0x0000000000007b1d */ /* 0x000fec0000010000 */
[----:B------:R-:W-:Y:S01]  /*44b0*/  @!PT LDS RZ, [RZ] ;  /* 0x00000000fffff984 */ /* 0x000fe20000000800 */
[----:B------:R-:W-:Y:S01]  /*44c0*/  @!PT LDS RZ, [RZ] ;  /* 0x00000000fffff984 */ /* 0x000fe20000000800 */
[----:B------:R-:W-:Y:S01]  /*44d0*/  @!PT LDS RZ, [RZ] ;  /* 0x00000000fffff984 */ /* 0x000fe20000000800 */
[----:B------:R1:W-:Y:S02]  /*44e0*/  LDGSTS.E.BYPASS.128 [R0], desc[UR28][R2.64], P0 ;  /* 0x0000000002007fae */ /* 0x0003e40008101c5c */
[----:B-1----:R-:W-:-:S04]  /*44f0*/  IADD3 R2, P1, R12, UR4, RZ ;  /* 0x000000040c027c10 */ /* 0x002fc8000ff3e0ff */
[----:B------:R-:W-:-:S05]  /*4500*/  IADD3.X R3, R11, UR6, RZ, P1, !PT ;  /* 0x000000060b037c10 */ /* 0x000fca0008ffe4ff */
[----:B------:R1:W-:Y:S02]  /*4510*/  LDGSTS.E.BYPASS.128 [R0+0x800], desc[UR28][R2.64], P0 ;  /* 0x0080000002007fae */ /* 0x0003e40008101c5c */
[----:B-1----:R-:W-:-:S04]  /*4520*/  IADD3 R2, P1, R14, UR4, RZ ;  /* 0x000000040e027c10 */ /* 0x002fc8000ff3e0ff */
[----:B------:R-:W-:-:S05]  /*4530*/  IADD3.X R3, R13, UR6, RZ, P1, !PT ;  /* 0x000000060d037c10 */ /* 0x000fca0008ffe4ff */
[----:B------:R1:W-:Y:S02]  /*4540*/  LDGSTS.E.BYPASS.128 [R0+0x1000], desc[UR28][R2.64], P0 ;  /* 0x0100000002007fae */ /* 0x0003e40008101c5c */
[----:B-1----:R-:W-:-:S04]  /*4550*/  IADD3 R2, P1, R16, UR4, RZ ;  /* 0x0000000410027c10 */ /* 0x002fc8000ff3e0ff */
[----:B------:R-:W-:Y:S02]  /*4560*/  IADD3.X R3, R15, UR6, RZ, P1, !PT ;  /* 0x000000060f037c10 */ /* 0x000fe40008ffe4ff */
[----:B------:R-:W-:-:S03]  /*4570*/  IADD3 R6, P1, R18, UR4, RZ ;  /* 0x0000000412067c10 */ /* 0x000fc6000ff3e0ff */
[----:B------:R1:W-:Y:S01]  /*4580*/  LDGSTS.E.BYPASS.128 [R0+0x1800], desc[UR28][R2.64], P0 ;  /* 0x0180000002007fae */ /* 0x0003e20008101c5c */
[----:B------:R-:W-:Y:S02]  /*4590*/  IADD3.X R7, R17, UR6, RZ, P1, !PT ;  /* 0x0000000611077c10 */ /* 0x000fe40008ffe4ff */
[----:B------:R-:W-:Y:S01]  /*45a0*/  IADD3 R4, P1, R20, UR4, RZ ;  /* 0x0000000414047c10 */ /* 0x000fe2000ff3e0ff */
[----:B------:R-:W0:Y:S03]  /*45b0*/  LDGDEPBAR ;  /* 0x00000000000079af */ /* 0x000e260000000000 */
[----:B------:R-:W-:Y:S02]  /*45c0*/  IADD3.X R5, R19, UR6, RZ, P1, !PT ;  /* 0x0000000613057c10 */ /* 0x000fe40008ffe4ff */
[----:B-1----:R-:W-:Y:S01]  /*45d0*/  IADD3 R2, P1, R22, UR4, RZ ;  /* 0x0000000416027c10 */ /* 0x002fe2000ff3e0ff */
[----:B------:R-:W-:-:S03]  /*45e0*/  VIADD R0, R8, UR27 ;  /* 0x0000001b08007c36 */ /* 0x000fc60008000000 */
[----:B------:R-:W-:Y:S02]  /*45f0*/  IADD3.X R3, R21, UR6, RZ, P1, !PT ;  /* 0x0000000615037c10 */ /* 0x000fe40008ffe4ff */
[----:B------:R-:W-:Y:S04]  /*4600*/  LDGSTS.E.BYPASS.128 [R0], desc[UR28][R6.64], P0 ;  /* 0x0000000006007fae */ /* 0x000fe80008101c5c */
[----:B------:R-:W-:Y:S04]  /*4610*/  LDGSTS.E.BYPASS.128 [R0+0x800], desc[UR28][R4.64], P0 ;  /* 0x0080000004007fae */ /* 0x000fe80008101c5c */
[----:B------:R1:W-:Y:S02]  /*4620*/  LDGSTS.E.BYPASS.128 [R0+0x1000], desc[UR28][R2.64], P0 ;  /* 0x0100000002007fae */ /* 0x0003e40008101c5c */
[----:B-1----:R-:W-:-:S04]  /*4630*/  IADD3 R2, P1, R152, UR4, RZ ;  /* 0x0000000498027c10 */ /* 0x002fc8000ff3e0ff */
[----:B------:R-:W-:-:S05]  /*4640*/  IADD3.X R3, R23, UR6, RZ, P1, !PT ;  /* 0x0000000617037c10 */ /* 0x000fca0008ffe4ff */
[----:B------:R1:W-:Y:S02]  /*4650*/  LDGSTS.E.BYPASS.128 [R0+0x1800], desc[UR28][R2.64], P0 ;  /* 0x0180000002007fae */ /* 0x0003e40008101c5c */
[----:B-1----:R-:W-:-:S04]  /*4660*/  IADD3 R2, P1, R154, UR4, RZ ;  /* 0x000000049a027c10 */ /* 0x002fc8000ff3e0ff */
[----:B------:R-:W-:-:S05]  /*4670*/  IADD3.X R3, R153, UR6, RZ, P1, !PT ;  /* 0x0000000699037c10 */ /* 0x000fca0008ffe4ff */
[----:B------:R1:W-:Y:S02]  /*4680*/  LDGSTS.E.BYPASS.128 [R0+0x2000], desc[UR28][R2.64], P0 ;  /* 0x0200000002007fae */ /* 0x0003e40008101c5c */
[----:B-1----:R-:W-:-:S04]  /*4690*/  IADD3 R2, P1, R156, UR4, RZ ;  /* 0x000000049c027c10 */ /* 0x002fc8000ff3e0ff */
[----:B------:R-:W-:-:S05]  /*46a0*/  IADD3.X R3, R155, UR6, RZ, P1, !PT ;  /* 0x000000069b037c10 */ /* 0x000fca0008ffe4ff */
[----:B------:R5:W-:Y:S02]  /*46b0*/  LDGSTS.E.BYPASS.128 [R0+0x2800], desc[UR28][R2.64], P0 ;  /* 0x0280000002007fae */ /* 0x000be40008101c5c */
[----:B-----5:R-:W-:-:S04]  /*46c0*/  IADD3 R2, P1, R158, UR4, RZ ;  /* 0x000000049e027c10 */ /* 0x020fc8000ff3e0ff */
[----:B------:R-:W-:-:S05]  /*46d0*/  IADD3.X R3, R157, UR6, RZ, P1, !PT ;  /* 0x000000069d037c10 */ /* 0x000fca0008ffe4ff */
[----:B------:R1:W-:Y:S02]  /*46e0*/  LDGSTS.E.BYPASS.128 [R0+0x3000], desc[UR28][R2.64], P0 ;  /* 0x0300000002007fae */ /* 0x0003e40008101c5c */
[----:B-1----:R-:W-:Y:S01]  /*46f0*/  IADD3 R2, P1, R160, UR4, RZ ;  /* 0x00000004a0027c10 */ /* 0x002fe2000ff3e0ff */
[----:B------:R-:W-:-:S03]  /*4700*/  UIADD3 UR4, UP1, UR4, 0x40, URZ ;  /* 0x0000004004047890 */ /* 0x000fc6000ff3e03f */
[----:B------:R-:W-:Y:S01]  /*4710*/  IADD3.X R3, R159, UR6, RZ, P1, !PT ;  /* 0x000000069f037c10 */ /* 0x000fe20008ffe4ff */
[----:B------:R-:W-:-:S04]  /*4720*/  UIADD3.X UR6, URZ, UR6, URZ, UP1, !UPT ;  /* 0x000000063f067290 */ /* 0x000fc80008ffe43f */
[----:B------:R3:W-:Y:S01]  /*4730*/  LDGSTS.E.BYPASS.128 [R0+0x3800], desc[UR28][R2.64], P0 ;  /* 0x0380000002007fae */ /* 0x0007e20008101c5c */
[----:B------:R-:W-:-:S03]  /*4740*/  PLOP3.LUT P0, PT, PT, PT, UP0, 0x80, 0x0 ;  /* 0x000000000000781c */ /* 0x000fc60003f0f008 */
[----:B------:R-:W0:Y:S10]  /*4750*/  LDGDEPBAR ;  /* 0x00000000000079af */ /* 0x000e340000000000 */
[----:B---3--:R-:W-:Y:S05]  /*4760*/  @P0 BRA `(.L_x_1) ;  /* 0xffffffe800740947 */ /* 0x008fea000383ffff */
.L_x_0:
[----:B------:R2:W-:Y:S01]  /*4770*/  STL [R1+0x214], R146 ;  /* 0x0002149201007387 */ /* 0x0005e20000100800 */
[--C-:B-1----:R-:W-:Y:S02]  /*4780*/  SHF.R.U32.HI R10, RZ, 0x5, R173.reuse ;  /* 0x00000005ff0a7819 */ /* 0x102fe400000116ad */
[----:B------:R-:W-:Y:S01]  /*4790*/  SHF.R.U32.HI R2, RZ, 0x2, R173 ;  /* 0x00000002ff027819 */ /* 0x000fe200000116ad */
[----:B------:R-:W-:Y:S01]  /*47a0*/  IMAD.SHL.U32 R3, R173, 0x8, RZ ;  /* 0x00000008ad037824 */ /* 0x000fe200078e00ff */
[----:B------:R-:W-:-:S04]  /*47b0*/  DEPBAR.LE SB0, 0x0 ;  /* 0x000080000000791a */ /* 0x000fc80000000000 */
[----:B--2---:R-:W2:Y:S04]  /*47c0*/  LDL.LU R146, [R1+0x4] ;  /* 0x0000040001927983 */ /* 0x004ea80000300800 */
[----:B------:R1:W-:Y:S04]  /*47d0*/  STL [R1+0x210], R147 ;  /* 0x0002109301007387 */ /* 0x0003e80000100800 */
[----:B-1----:R-:W3:Y:S04]  /*47e0*/  LDL.LU R147, [R1+0xc] ;  /* 0x00000c0001937983 */ /* 0x002ee80000300800 */
[----:B------:R1:W-:Y:S04]  /*47f0*/  STL [R1+0x20c], R148 ;  /* 0x00020c9401007387 */ /* 0x0003e80000100800 */
[----:B-1----:R-:W4:Y:S04]  /*4800*/  LDL.LU R148, [R1+0x14] ;  /* 0x0000140001947983 */ /* 0x002f280000300800 */
[----:B------:R1:W-:Y:S04]  /*4810*/  STL [R1+0x208], R149 ;  /* 0x0002089501007387 */ /* 0x0003e80000100800 */
[----:B-1----:R-:W5:Y:S04]  /*4820*/  LDL.LU R149, [R1+0x1c] ;  /* 0x00001c0001957983 */ /* 0x002f680000300800 */
[----:B------:R-:W5:Y:S04]  /*4830*/  LDL.LU R4, [R1+0x18] ;  /* 0x0000180001047983 */ /* 0x000f680000300800 */
[----:B------:R1:W-:Y:S04]  /*4840*/  STL [R1+0x204], R150 ;  /* 0x0002049601007387 */ /* 0x0003e80000100800 */
[----:B-1----:R-:W2:Y:S04]  /*4850*/  LDL.LU R150, [R1+0x24] ;  /* 0x0000240001967983 */ /* 0x002ea80000300800 */
[----:B------:R-:W2:Y:S04]  /*4860*/  LDL.LU R6, [R1+0x20] ;  /* 0x0000200001067983 */ /* 0x000ea80000300800 */
[----:B------:R1:W-:Y:S04]  /*4870*/  STL [R1+0x200], R151 ;  /* 0x0002009701007387 */ /* 0x0003e80000100800 */
[----:B-1----:R-:W2:Y:S04]  /*4880*/  LDL.LU R151, [R1+0x2c] ;  /* 0x00002c0001977983 */ /* 0x002ea80000300800 */
[----:B------:R-:W2:Y:S04]  /*4890*/  LDL.LU R8, [R1+0x28] ;  /* 0x0000280001087983 */ /* 0x000ea80000300800 */
        /* <DEDUP_REMOVED lines=44> */
[----:B------:R-:W3:Y:S04]  /*4b60*/  LDL.LU R233, [R1+0xec] ;  /* 0x0000ec0001e97983 */ /* 0x000ee80000300800 */
        /* <DEDUP_REMOVED lines=11> */
[----:B------:R-:W4:Y:S04]  /*4c20*/  LDL.LU R226, [R1+0x11c] ;  /* 0x00011c0001e27983 */ /* 0x000f280000300800 */
        /* <DEDUP_REMOVED lines=39> */
[----:B------:R-:W4:Y:S01]  /*4ea0*/  LDL.LU R205, [R1+0x1bc] ;  /* 0x0001bc0001cd7983 */ /* 0x000f220000300800 */
[----:B------:R-:W-:-:S03]  /*4eb0*/  LOP3.LUT R7, R10, 0x3, RZ, 0xc0, !PT ;  /* 0x000000030a077812 */ /* 0x000fc600078ec0ff */
[----:B------:R-:W4:Y:S04]  /*4ec0*/  LDL.LU R188, [R1+0x1b8] ;  /* 0x0001b80001bc7983 */ /* 0x000f280000300800 */
[----:B------:R-:W4:Y:S04]  /*4ed0*/  LDL.LU R204, [R1+0x1c4] ;  /* 0x0001c40001cc7983 */ /* 0x000f280000300800 */
[----:B------:R-:W4:Y:S04]  /*4ee0*/  LDL.LU R189, [R1+0x1c0] ;  /* 0x0001c00001bd7983 */ /* 0x000f280000300800 */
[----:B------:R-:W4:Y:S04]  /*4ef0*/  LDL.LU R203, [R1+0x1cc] ;  /* 0x0001cc0001cb7983 */ /* 0x000f280000300800 */
[----:B------:R-:W4:Y:S01]  /*4f00*/  LDL.LU R190, [R1+0x1c8] ;  /* 0x0001c80001be7983 */ /* 0x000f220000300800 */
[----:B------:R-:W-:-:S03]  /*4f10*/  IMAD.SHL.U32 R0, R7, 0x10, RZ ;  /* 0x0000001007007824 */ /* 0x000fc600078e00ff */
[----:B------:R-:W4:Y:S01]  /*4f20*/  LDL.LU R202, [R1+0x1d4] ;  /* 0x0001d40001ca7983 */ /* 0x000f220000300800 */
[----:B------:R-:W-:-:S03]  /*4f30*/  SGXT.U32 R2, R2, 0x3 ;  /* 0x000000030202781a */ /* 0x000fc60000000000 */
[----:B------:R-:W4:Y:S01]  /*4f40*/  LDL.LU R191, [R1+0x1d0] ;  /* 0x0001d00001bf7983 */ /* 0x000f220000300800 */
[----:B------:R-:W-:-:S03]  /*4f50*/  IMAD.SHL.U32 R5, R173, 0x2, RZ ;  /* 0x00000002ad057824 */ /* 0x000fc600078e00ff */
[----:B------:R-:W4:Y:S04]  /*4f60*/  LDL.LU R201, [R1+0x1dc] ;  /* 0x0001dc0001c97983 */ /* 0x000f280000300800 */
[----:B------:R-:W4:Y:S04]  /*4f70*/  LDL.LU R192, [R1+0x1d8] ;  /* 0x0001d80001c07983 */ /* 0x000f280000300800 */
[----:B------:R-:W4:Y:S01]  /*4f80*/  LDL.LU R200, [R1+0x1e4] ;  /* 0x0001e40001c87983 */ /* 0x000f220000300800 */
[----:B------:R-:W-:-:S03]  /*4f90*/  LOP3.LUT R0, R0, R2, RZ, 0xfc, !PT ;  /* 0x0000000200007212 */ /* 0x000fc600078efcff */
[----:B------:R-:W4:Y:S01]  /*4fa0*/  LDL.LU R193, [R1+0x1e0] ;  /* 0x0001e00001c17983 */ /* 0x000f220000300800 */
[----:B------:R-:W-:-:S03]  /*4fb0*/  LOP3.LUT R2, R3, 0xf8, RZ, 0xe2, !PT ;  /* 0x000000f803027812 */ /* 0x000fc600078ee2ff */
[----:B------:R-:W4:Y:S01]  /*4fc0*/  LDL.LU R199, [R1+0x1ec] ;  /* 0x0001ec0001c77983 */ /* 0x000f220000300800 */
[----:B------:R-:W-:-:S03]  /*4fd0*/  LOP3.LUT R5, R5, 0x6, RZ, 0xc0, !PT ;  /* 0x0000000605057812 */ /* 0x000fc600078ec0ff */
[----:B------:R-:W4:Y:S04]  /*4fe0*/  LDL.LU R195, [R1+0x1e8] ;  /* 0x0001e80001c37983 */ /* 0x000f280000300800 */
[----:B------:R-:W4:Y:S04]  /*4ff0*/  LDL.LU R198, [R1+0x1f4] ;  /* 0x0001f40001c67983 */ /* 0x000f280000300800 */
[----:B------:R-:W4:Y:S04]  /*5000*/  LDL.LU R194, [R1+0x1f0] ;  /* 0x0001f00001c27983 */ /* 0x000f280000300800 */
[----:B------:R-:W4:Y:S01]  /*5010*/  LDL.LU R197, [R1+0x1fc] ;  /* 0x0001fc0001c57983 */ /* 0x000f220000300800 */
[----:B------:R-:W-:-:S03]  /*5020*/  IMAD R7, R7, 0x108, R2 ;  /* 0x0000010807077824 */ /* 0x000fc600078e0202 */
[----:B------:R-:W4:Y:S01]  /*5030*/  LDL.LU R196, [R1+0x1f8] ;  /* 0x0001f80001c47983 */ /* 0x000f220000300800 */
[----:B------:R-:W-:-:S03]  /*5040*/  IMAD R5, R0, 0x108, R5 ;  /* 0x0000010800057824 */ /* 0x000fc600078e0205 */
[----:B------:R-:W4:Y:S04]  /*5050*/  LDL.LU R10, [R1+0x3c] ;  /* 0x00003c00010a7983 */ /* 0x000f280000300800 */
[----:B------:R-:W4:Y:S04]  /*5060*/  LDL.LU R173, [R1+0x34] ;  /* 0x0000340001ad7983 */ /* 0x000f280000300800 */
[----:B------:R-:W4:Y:S04]  /*5070*/  LDL.LU R3, [R1] ;  /* 0x0000000001037983 */ /* 0x000f280000300800 */
[----:B------:R-:W4:Y:S04]  /*5080*/  LDL.LU R2, [R1+0x10] ;  /* 0x0000100001027983 */ /* 0x000f280000300800 */
[----:B------:R-:W4:Y:S01]  /*5090*/  LDL.LU R0, [R1+0x8] ;  /* 0x0000080001007983 */ /* 0x000f220000300800 */
[----:B-----5:R-:W-:-:S02]  /*50a0*/  F2FP.F16.F32.PACK_AB R4, R149, R4 ;  /* 0x000000049504723e */ /* 0x020fc400000000ff */
[----:B--2---:R-:W-:Y:S02]  /*50b0*/  F2FP.F16.F32.PACK_AB R6, R150, R6 ;  /* 0x000000069606723e */ /* 0x004fe400000000ff */
[----:B------:R-:W-:Y:S02]  /*50c0*/  F2FP.F16.F32.PACK_AB R8, R151, R8 ;  /* 0x000000089708723e */ /* 0x000fe400000000ff */
[----:B------:R-:W-:Y:S02]  /*50d0*/  F2FP.F16.F32.PACK_AB R19, R22, R19 ;  /* 0x000000131613723e */ /* 0x000fe400000000ff */
[----:B------:R-:W-:Y:S02]  /*50e0*/  F2FP.F16.F32.PACK_AB R12, R161, R12 ;  /* 0x0000000ca10c723e */ /* 0x000fe400000000ff */
[----:B------:R-:W-:Y:S02]  /*50f0*/  F2FP.F16.F32.PACK_AB R13, R172, R13 ;  /* 0x0000000dac0d723e */ /* 0x000fe400000000ff */
[----:B------:R-:W-:-:S02]  /*5100*/  F2FP.F16.F32.PACK_AB R14, R160, R14 ;  /* 0x0000000ea00e723e */ /* 0x000fc400000000ff */
[----:B------:R-:W-:Y:S02]  /*5110*/  F2FP.F16.F32.PACK_AB R15, R158, R15 ;  /* 0x0000000f9e0f723e */ /* 0x000fe400000000ff */
        /* <DEDUP_REMOVED lines=17> */
[----:B---3--:R-:W-:Y:S02]  /*5230*/  F2FP.F16.F32.PACK_AB R161, R233, R232 ;  /* 0x000000e8e9a1723e */ /* 0x008fe400000000ff */
        /* <DEDUP_REMOVED lines=20> */
[----:B----4-:R-:W-:Y:S02]  /*5380*/  F2FP.F16.F32.PACK_AB R3, R146, R3 ;  /* 0x000000039203723e */ /* 0x010fe400000000ff */
[----:B------:R-:W2:Y:S01]  /*5390*/  LDL.LU R146, [R1+0x214] ;  /* 0x0002140001927983 */ /* 0x000ea20000300800 */
[----:B------:R-:W-:Y:S02]  /*53a0*/  F2FP.F16.F32.PACK_AB R2, R148, R2 ;  /* 0x000000029402723e */ /* 0x000fe400000000ff */
[----:B------:R-:W-:-:S02]  /*53b0*/  F2FP.F16.F32.PACK_AB R0, R147, R0 ;  /* 0x000000009300723e */ /* 0x000fc400000000ff */
[----:B------:R-:W2:Y:S04]  /*53c0*/  LDL.LU R147, [R1+0x210] ;  /* 0x0002100001937983 */ /* 0x000ea80000300800 */
[----:B------:R-:W3:Y:S04]  /*53d0*/  LDL.LU R148, [R1+0x20c] ;  /* 0x00020c0001947983 */ /* 0x000ee80000300800 */
[----:B------:R-:W3:Y:S04]  /*53e0*/  LDL.LU R149, [R1+0x208] ;  /* 0x0002080001957983 */ /* 0x000ee80000300800 */
[----:B------:R-:W4:Y:S04]  /*53f0*/  LDL.LU R150, [R1+0x204] ;  /* 0x0002040001967983 */ /* 0x000f280000300800 */
[----:B------:R-:W4:Y:S01]  /*5400*/  LDL.LU R151, [R1+0x200] ;  /* 0x0002000001977983 */ /* 0x000f220000300800 */
[----:B------:R-:W-:Y:S01]  /*5410*/  F2FP.F16.F32.PACK_AB R9, R173, R9 ;  /* 0x00000009ad09723e */ /* 0x000fe200000000ff */
[----:B------:R-:W-:Y:S01]  /*5420*/  IMAD.U32 R27, RZ, RZ, UR7 ;  /* 0x00000007ff1b7e24 */ /* 0x000fe2000f8e00ff */
[----:B------:R-:W-:Y:S01]  /*5430*/  F2FP.F16.F32.PACK_AB R11, R10, R11 ;  /* 0x0000000b0a0b723e */ /* 0x000fe200000000ff */
[----:B------:R-:W1:Y:S01]  /*5440*/  S2R R173, SR_TID.X ;  /* 0x0000000000ad7919 */ /* 0x000e620000002100 */
        /* <DEDUP_REMOVED lines=15> */
[----:B------:R-:W-:Y:S01]  /*5540*/  F2FP.F16.F32.PACK_AB R179, R214, R179 ;  /* 0x000000b3d6b3723e */ /* 0x000fe200000000ff */
[----:B-1----:R-:W-:Y:S01]  /*5550*/  IMAD.SHL.U32 R25, R173, 0x8, RZ ;  /* 0x00000008ad197824 */ /* 0x002fe200078e00ff */
        /* <DEDUP_REMOVED lines=17> */
[----:B------:R-:W-:Y:S01]  /*5670*/  LEA R73, R5, UR16, 0x1 ;  /* 0x0000001005497c11 */ /* 0x000fe2000f8e08ff */
[----:B------:R-:W-:Y:S01]  /*5680*/  BAR.SYNC.DEFER_BLOCKING 0x0 ;  /* 0x0000000000007b1d */ /* 0x000fe20000010000 */
[----:B------:R-:W-:Y:S01]  /*5690*/  F2FP.F16.F32.PACK_AB R29, R77, R76 ;  /* 0x0000004c4d1d723e */ /* 0x000fe200000000ff */
[----:B------:R-:W-:Y:S01]  /*56a0*/  IMAD.U32 R76, RZ, RZ, UR30 ;  /* 0x0000001eff4c7e24 */ /* 0x000fe2000f8e00ff */
[----:B------:R-:W-:Y:S02]  /*56b0*/  SHF.R.U32.HI R10, RZ, 0x5, R173 ;  /* 0x00000005ff0a7819 */ /* 0x000fe400000116ad */
[----:B------:R-:W-:-:S02]  /*56c0*/  F2FP.F16.F32.PACK_AB R62, R63, R62 ;  /* 0x0000003e3f3e723e */ /* 0x000fc400000000ff */
[----:B------:R-:W-:Y:S02]  /*56d0*/  LOP3.LUT R25, R76, 0xf8, R25, 0xf8, !PT ;  /* 0x000000f84c197812 */ /* 0x000fe400078ef819 */
[----:B------:R-:W-:Y:S02]  /*56e0*/  LOP3.LUT R27, R27, 0x3, R10, 0xf8, !PT ;  /* 0x000000031b1b7812 */ /* 0x000fe400078ef80a */
[----:B------:R-:W-:Y:S02]  /*56f0*/  ISETP.GE.AND P0, PT, R25, UR25, PT ;  /* 0x0000001919007c0c */ /* 0x000fe4000bf06270 */
[----:B------:R-:W-:Y:S02]  /*5700*/  F2FP.F16.F32.PACK_AB R64, R65, R64 ;  /* 0x000000404140723e */ /* 0x000fe400000000ff */
[----:B------:R-:W-:Y:S02]  /*5710*/  F2FP.F16.F32.PACK_AB R66, R67, R66 ;  /* 0x000000424342723e */ /* 0x000fe400000000ff */
[----:B------:R-:W-:-:S02]  /*5720*/  F2FP.F16.F32.PACK_AB R68, R69, R68 ;  /* 0x000000444544723e */ /* 0x000fc400000000ff */
[----:B------:R-:W-:Y:S02]  /*5730*/  F2FP.F16.F32.PACK_AB R70, R71, R70 ;  /* 0x000000464746723e */ /* 0x000fe400000000ff */
[----:B------:R-:W-:Y:S02]  /*5740*/  F2FP.F16.F32.PACK_AB R31, R79, R78 ;  /* 0x0000004e4f1f723e */ /* 0x000fe400000000ff */
[----:B------:R-:W-:Y:S01]  /*5750*/  F2FP.F16.F32.PACK_AB R33, R81, R80 ;  /* 0x000000505121723e */ /* 0x000fe200000000ff */
[----:B------:R-:W-:Y:S01]  /*5760*/  STS [R73], R3 ;  /* 0x0000000349007388 */ /* 0x000fe20000000800 */
[----:B------:R-:W-:Y:S02]  /*5770*/  F2FP.F16.F32.PACK_AB R35, R83, R82 ;  /* 0x000000525323723e */ /* 0x000fe400000000ff */
[----:B------:R-:W-:Y:S01]  /*5780*/  F2FP.F16.F32.PACK_AB R37, R85, R84 ;  /* 0x000000545525723e */ /* 0x000fe200000000ff */
[----:B------:R1:W-:Y:S01]  /*5790*/  STS [R73+0x1080], R0 ;  /* 0x0010800049007388 */ /* 0x0003e20000000800 */
[----:B------:R-:W-:-:S02]  /*57a0*/  F2FP.F16.F32.PACK_AB R39, R87, R86 ;  /* 0x000000565727723e */ /* 0x000fc400000000ff */
[----:B------:R-:W-:Y:S01]  /*57b0*/  F2FP.F16.F32.PACK_AB R41, R89, R88 ;  /* 0x000000585929723e */ /* 0x000fe200000000ff */
[----:B------:R-:W-:Y:S01]  /*57c0*/  STS [R73+0x10], R2 ;  /* 0x0000100249007388 */ /* 0x000fe20000000800 */
[----:B------:R-:W-:Y:S02]  /*57d0*/  F2FP.F16.F32.PACK_AB R43, R91, R90 ;  /* 0x0000005a5b2b723e */ /* 0x000fe400000000ff */
[----:B------:R-:W-:Y:S01]  /*57e0*/  F2FP.F16.F32.PACK_AB R45, R93, R92 ;  /* 0x0000005c5d2d723e */ /* 0x000fe200000000ff */
[----:B------:R5:W-:Y:S01]  /*57f0*/  STS [R73+0x1090], R4 ;  /* 0x0010900449007388 */ /* 0x000be20000000800 */
[----:B------:R-:W-:Y:S02]  /*5800*/  F2FP.F16.F32.PACK_AB R47, R95, R94 ;  /* 0x0000005e5f2f723e */ /* 0x000fe400000000ff */
[----:B-1----:R-:W-:Y:S01]  /*5810*/  LOP3.LUT R0, R27, 0x78, RZ, 0xfc, !PT ;  /* 0x000000781b007812 */ /* 0x002fe200078efcff */
[----:B------:R-:W-:Y:S01]  /*5820*/  STS [R73+0x20], R6 ;  /* 0x0000200649007388 */ /* 0x000fe20000000800 */
[----:B------:R-:W-:-:S02]  /*5830*/  F2FP.F16.F32.PACK_AB R49, R97, R96 ;  /* 0x000000606131723e */ /* 0x000fc400000000ff */
[----:B------:R-:W-:Y:S01]  /*5840*/  ISETP.LT.AND P1, PT, R0, UR24, !P0 ;  /* 0x0000001800007c0c */ /* 0x000fe2000c721270 */
[----:B------:R-:W-:Y:S01]  /*5850*/  STS [R73+0x10a0], R8 ;  /* 0x0010a00849007388 */ /* 0x000fe20000000800 */
[----:B------:R-:W-:Y:S02]  /*5860*/  LEA R0, R7, UR16, 0x1 ;  /* 0x0000001007007c11 */ /* 0x000fe4000f8e08ff */
[----:B-----5:R-:W-:Y:S01]  /*5870*/  LOP3.LUT R4, R27, 0x4, RZ, 0xfc, !PT ;  /* 0x000000041b047812 */ /* 0x020fe200078efcff */
[----:B------:R-:W-:Y:S01]  /*5880*/  STS [R73+0x30], R9 ;  /* 0x0000300949007388 */ /* 0x000fe20000000800 */
[----:B------:R-:W-:Y:S02]  /*5890*/  F2FP.F16.F32.PACK_AB R51, R99, R98 ;  /* 0x000000626333723e */ /* 0x000fe400000000ff */
[----:B------:R-:W-:Y:S01]  /*58a0*/  F2FP.F16.F32.PACK_AB R53, R101, R100 ;  /* 0x000000646535723e */ /* 0x000fe200000000ff */
[----:B------:R-:W-:Y:S01]  /*58b0*/  STS [R73+0x10b0], R11 ;  /* 0x0010b00b49007388 */ /* 0x000fe20000000800 */
[----:B------:R-:W-:-:S02]  /*58c0*/  F2FP.F16.F32.PACK_AB R57, R103, R102 ;  /* 0x000000666739723e */ /* 0x000fc400000000ff */
[----:B------:R-:W-:Y:S01]  /*58d0*/  F2FP.F16.F32.PACK_AB R55, R105, R104 ;  /* 0x000000686937723e */ /* 0x000fe200000000ff */
[----:B------:R-:W-:Y:S01]  /*58e0*/  STS [R73+0x40], R12 ;  /* 0x0000400c49007388 */ /* 0x000fe20000000800 */
[----:B------:R-:W-:Y:S02]  /*58f0*/  F2FP.F16.F32.PACK_AB R59, R107, R106 ;  /* 0x0000006a6b3b723e */ /* 0x000fe400000000ff */
[----:B------:R-:W-:Y:S01]  /*5900*/  F2FP.F16.F32.PACK_AB R61, R109, R108 ;  /* 0x0000006c6d3d723e */ /* 0x000fe200000000ff */
        /* <DEDUP_REMOVED lines=8> */
[----:B------:R-:W-:Y:S01]  /*5990*/  ISETP.LT.AND P4, PT, R4, UR24, !P0 ;  /* 0x0000001804007c0c */ /* 0x000fe2000c781270 */
[----:B------:R-:W-:Y:S01]  /*59a0*/  STS [R73+0x60], R16 ;  /* 0x0000601049007388 */ /* 0x000fe20000000800 */
[C---:B------:R-:W-:Y:S02]  /*59b0*/  LOP3.LUT R2, R27.reuse, 0x74, RZ, 0xfc, !PT ;  /* 0x000000741b027812 */ /* 0x040fe400078efcff */
[----:B------:R-:W-:Y:S01]  /*59c0*/  LOP3.LUT R3, R27, 0x8, RZ, 0xfc, !PT ;  /* 0x000000081b037812 */ /* 0x000fe200078efcff */
[----:B------:R-:W-:Y:S01]  /*59d0*/  STS [R73+0x10e0], R17 ;  /* 0x0010e01149007388 */ /* 0x000fe20000000800 */
[----:B------:R-:W-:-:S02]  /*59e0*/  ISETP.LT.AND P2, PT, R2, UR24, !P0 ;  /* 0x0000001802007c0c */ /* 0x000fc4000c741270 */
[----:B------:R-:W-:Y:S01]  /*59f0*/  LOP3.LUT R2, R27, 0x24, RZ, 0xfc, !PT ;  /* 0x000000241b027812 */ /* 0x000fe200078efcff */
[----:B------:R-:W-:Y:S01]  /*5a00*/  STS [R73+0x70], R18 ;  /* 0x0000701249007388 */ /* 0x000fe20000000800 */
[----:B------:R-:W-:Y:S02]  /*5a10*/  ISETP.LT.AND P6, PT, R3, UR24, !P0 ;  /* 0x0000001803007c0c */ /* 0x000fe4000c7c1270 */
[----:B------:R-:W-:Y:S01]  /*5a20*/  ISETP.LT.AND P5, PT, R2, UR24, !P0 ;  /* 0x0000001802007c0c */ /* 0x000fe2000c7a1270 */
[----:B------:R-:W-:Y:S01]  /*5a30*/  STS [R73+0x10f0], R19 ;  /* 0x0010f01349007388 */ /* 0x000fe20000000800 */
[----:B------:R-:W1:Y:S01]  /*5a40*/  LDC.64 R2, c[0x0][0x220] ;  /* 0x00008800ff027b82 */ /* 0x000e620000000a00 */
[----:B------:R-:W-:Y:S02]  /*5a50*/  F2FP.F16.F32.PACK_AB R74, R75, R74 ;  /* 0x0000004a4b4a723e */ /* 0x000fe400000000ff */
        /* <DEDUP_REMOVED lines=20> */
[----:B------:R-:W-:Y:S01]  /*5ba0*/  ISETP.LT.AND P3, PT, R27, UR24, !P0 ;  /* 0x000000181b007c0c */ /* 0x000fe2000c761270 */
[----:B------:R-:W-:Y:S04]  /*5bb0*/  STS [R73+0x1130], R155 ;  /* 0x0011309b49007388 */ /* 0x000fe80000000800 */
        /* <DEDUP_REMOVED lines=23> */
[----:B------:R-:W-:Y:S01]  /*5d30*/  STS [R73+0x11f0], R180 ;  /* 0x0011f0b449007388 */ /* 0x000fe20000000800 */
[----:B--2---:R-:W-:-:S03]  /*5d40*/  F2FP.F16.F32.PACK_AB R146, R147, R146 ;  /* 0x000000929392723e */ /* 0x004fc600000000ff */
[----:B------:R-:W-:Y:S04]  /*5d50*/  STS [R73+0x180], R181 ;  /* 0x000180b549007388 */ /* 0x000fe80000000800 */
[----:B------:R-:W-:Y:S01]  /*5d60*/  STS [R73+0x1200], R182 ;  /* 0x001200b649007388 */ /* 0x000fe20000000800 */
[----:B---3--:R-:W-:-:S03]  /*5d70*/  F2FP.F16.F32.PACK_AB R148, R149, R148 ;  /* 0x000000949594723e */ /* 0x008fc600000000ff */
[----:B------:R-:W-:Y:S04]  /*5d80*/  STS [R73+0x190], R183 ;  /* 0x000190b749007388 */ /* 0x000fe80000000800 */
[----:B------:R-:W-:Y:S01]  /*5d90*/  STS [R73+0x1210], R184 ;  /* 0x001210b849007388 */ /* 0x000fe20000000800 */
[----:B----4-:R-:W-:-:S03]  /*5da0*/  F2FP.F16.F32.PACK_AB R150, R151, R150 ;  /* 0x000000969796723e */ /* 0x010fc600000000ff */
        /* <DEDUP_REMOVED lines=12> */
[----:B------:R-:W-:Y:S06]  /*5e70*/  BAR.SYNC.DEFER_BLOCKING 0x0 ;  /* 0x0000000000007b1d */ /* 0x000fec0000010000 */
[----:B------:R-:W2:Y:S04]  /*5e80*/  LDS.128 R4, [R0] ;  /* 0x0000000000047984 */ /* 0x000ea80000000c00 */
[----:B------:R-:W3:Y:S04]  /*5e90*/  LDS.128 R8, [R0+0x840] ;  /* 0x0008400000087984 */ /* 0x000ee80000000c00 */
[----:B------:R-:W4:Y:S04]  /*5ea0*/  LDS.128 R12, [R0+0x1080] ;  /* 0x00108000000c7984 */ /* 0x000f280000000c00 */
[----:B------:R-:W5:Y:S04]  /*5eb0*/  LDS.128 R16, [R0+0x18c0] ;  /* 0x0018c00000107984 */ /* 0x000f680000000c00 */
[----:B------:R-:W1:Y:S04]  /*5ec0*/  LDS.128 R20, [R0+0x2100] ;  /* 0x0021000000147984 */ /* 0x000e680000000c00 */
        /* <DEDUP_REMOVED lines=10> */
[----:B------:R-:W1:Y:S01]  /*5f70*/  LDS.128 R116, [R0+0x7bc0] ;  /* 0x007bc00000747984 */ /* 0x000e620000000c00 */
[----:B------:R-:W-:Y:S06]  /*5f80*/  BAR.SYNC.DEFER_BLOCKING 0x0 ;  /* 0x0000000000007b1d */ /* 0x000fec0000010000 */
[----:B------:R2:W-:Y:S04]  /*5f90*/  STS [R73], R24 ;  /* 0x0000001849007388 */ /* 0x0005e80000000800 */
[----:B------:R3:W-:Y:S04]  /*5fa0*/  STS [R73+0x1080], R26 ;  /* 0x0010801a49007388 */ /* 0x0007e80000000800 */
[----:B------:R-:W-:Y:S01]  /*5fb0*/  STS [R73+0x10], R28 ;  /* 0x0000101c49007388 */ /* 0x000fe20000000800 */
[----:B--2---:R-:W2:Y:S03]  /*5fc0*/  LDC R24, c[0x0][0x23c] ;  /* 0x00008f00ff187b82 */ /* 0x004ea60000000800 */
[----:B------:R-:W-:Y:S01]  /*5fd0*/  STS [R73+0x1090], R30 ;  /* 0x0010901e49007388 */ /* 0x000fe20000000800 */
[----:B---3--:R-:W-:-:S03]  /*5fe0*/  LOP3.LUT R26, R27, 0xc, RZ, 0xfc, !PT ;  /* 0x0000000c1b1a7812 */ /* 0x008fc600078efcff */
        /* <DEDUP_REMOVED lines=22> */
[----:B------:R2:W-:Y:S04]  /*6150*/  STS [R73+0xd0], R29 ;  /* 0x0000d01d49007388 */ /* 0x0005e80000000800 */
[----:B------:R-:W-:Y:S04]  /*6160*/  STS [R73+0x1150], R31 ;  /* 0x0011501f49007388 */ /* 0x000fe80000000800 */
[----:B------:R-:W-:Y:S01]  /*6170*/  STS [R73+0xe0], R33 ;  /* 0x0000e02149007388 */ /* 0x000fe20000000800 */
[----:B--2---:R-:W-:-:S03]  /*6180*/  IMAD R29, R27, R24, RZ ;  /* 0x000000181b1d7224 */ /* 0x004fc600078e02ff */
[----:B------:R2:W-:Y:S04]  /*6190*/  STS [R73+0x1160], R35 ;  /* 0x0011602349007388 */ /* 0x0005e80000000800 */
[----:B------:R3:W-:Y:S04]  /*61a0*/  STS [R73+0xf0], R37 ;  /* 0x0000f02549007388 */ /* 0x0007e80000000800 */
[----:B------:R3:W-:Y:S01]  /*61b0*/  STS [R73+0x1170], R39 ;  /* 0x0011702749007388 */ /* 0x0007e20000000800 */
[----:B--2---:R-:W-:-:S03]  /*61c0*/  IMAD R35, R24, 0x4, R29 ;  /* 0x0000000418237824 */ /* 0x004fc600078e021d */
[----:B------:R-:W-:Y:S01]  /*61d0*/  STS [R73+0x100], R41 ;  /* 0x0001002949007388 */ /* 0x000fe20000000800 */
[----:B-1----:R-:W-:-:S03]  /*61e0*/  IMAD.WIDE R28, R29, 0x2, R2 ;  /* 0x000000021d1c7825 */ /* 0x002fc600078e0202 */
[----:B------:R-:W-:Y:S01]  /*61f0*/  STS [R73+0x1180], R43 ;  /* 0x0011802b49007388 */ /* 0x000fe20000000800 */
[----:B------:R-:W-:-:S03]  /*6200*/  IMAD.WIDE R30, R35, 0x2, R2 ;  /* 0x00000002231e7825 */ /* 0x000fc600078e0202 */
[----:B------:R-:W-:Y:S01]  /*6210*/  STS [R73+0x110], R45 ;  /* 0x0001102d49007388 */ /* 0x000fe20000000800 */
[C---:B------:R-:W-:Y:S02]  /*6220*/  IMAD R35, R24.reuse, 0x4, R35 ;  /* 0x0000000418237824 */ /* 0x040fe400078e0223 */
[----:B------:R-:W-:Y:S01]  /*6230*/  IMAD.WIDE R32, R25, 0x2, R28 ;  /* 0x0000000219207825 */ /* 0x000fe200078e021c */
[----:B------:R-:W-:Y:S03]  /*6240*/  STS [R73+0x1190], R47 ;  /* 0x0011902f49007388 */ /* 0x000fe60000000800 */
[----:B------:R-:W-:Y:S01]  /*6250*/  IMAD.WIDE R28, R35, 0x2, R2 ;  /* 0x00000002231c7825 */ /* 0x000fe200078e0202 */
[----:B------:R-:W-:Y:S03]  /*6260*/  STS [R73+0x120], R49 ;  /* 0x0001203149007388 */ /* 0x000fe60000000800 */
[----:B---3--:R-:W-:Y:S01]  /*6270*/  IMAD R37, R24, 0x4, R35 ;  /* 0x0000000418257824 */ /* 0x008fe200078e0223 */
[----:B------:R-:W-:Y:S01]  /*6280*/  STS [R73+0x11a0], R51 ;  /* 0x0011a03349007388 */ /* 0x000fe20000000800 */
[----:B------:R-:W-:-:S03]  /*6290*/  IMAD.WIDE R30, R25, 0x2, R30 ;  /* 0x00000002191e7825 */ /* 0x000fc600078e021e */
[----:B------:R-:W-:Y:S01]  /*62a0*/  STS [R73+0x130], R53 ;  /* 0x0001303549007388 */ /* 0x000fe20000000800 */
[----:B------:R-:W-:Y:S02]  /*62b0*/  IMAD R39, R24, 0x4, R37 ;  /* 0x0000000418277824 */ /* 0x000fe400078e0225 */
[----:B------:R-:W-:Y:S01]  /*62c0*/  IMAD.WIDE R34, R25, 0x2, R28 ;  /* 0x0000000219227825 */ /* 0x000fe200078e021c */
[----:B------:R-:W-:Y:S03]  /*62d0*/  STS [R73+0x11b0], R57 ;  /* 0x0011b03949007388 */ /* 0x000fe60000000800 */
[----:B------:R-:W-:Y:S01]  /*62e0*/  IMAD.WIDE R28, R37, 0x2, R2 ;  /* 0x00000002251c7825 */ /* 0x000fe200078e0202 */
[----:B------:R-:W-:Y:S04]  /*62f0*/  STS [R73+0x140], R55 ;  /* 0x0001403749007388 */ /* 0x000fe80000000800 */
[----:B------:R-:W-:Y:S01]  /*6300*/  STS [R73+0x11c0], R59 ;  /* 0x0011c03b49007388 */ /* 0x000fe20000000800 */
[----:B------:R-:W-:-:S03]  /*6310*/  IMAD.WIDE R28, R25, 0x2, R28 ;  /* 0x00000002191c7825 */ /* 0x000fc600078e021c */
        /* <DEDUP_REMOVED lines=23> */
[----:B------:R1:W-:Y:S01]  /*6490*/  @P3 STG.E.128 desc[UR28][R32.64], R4 ;  /* 0x0000000420003986 */ /* 0x0003e2000c101d1c */
[----:B------:R-:W-:-:S02]  /*64a0*/  ISETP.LT.AND P3, PT, R26, UR24, !P0 ;  /* 0x000000181a007c0c */ /* 0x000fc4000c761270 */
[C---:B------:R-:W-:Y:S01]  /*64b0*/  LOP3.LUT R26, R27.reuse, 0x10, RZ, 0xfc, !PT ;  /* 0x000000101b1a7812 */ /* 0x040fe200078efcff */
[----:B------:R2:W-:Y:S03]  /*64c0*/  @P4 STG.E.128 desc[UR28][R30.64], R8 ;  /* 0x000000081e004986 */ /* 0x0005e6000c101d1c */
[----:B------:R-:W-:Y:S01]  /*64d0*/  ISETP.LT.AND P4, PT, R26, UR24, !P0 ;  /* 0x000000181a007c0c */ /* 0x000fe2000c781270 */
[----:B----4-:R3:W-:Y:S01]  /*64e0*/  @P6 STG.E.128 desc[UR28][R34.64], R12 ;  /* 0x0000000c22006986 */ /* 0x0107e2000c101d1c */
[----:B------:R-:W-:-:S03]  /*64f0*/  LOP3.LUT R26, R27, 0x14, RZ, 0xfc, !PT ;  /* 0x000000141b1a7812 */ /* 0x000fc600078efcff */
[----:B------:R-:W-:Y:S01]  /*6500*/  LDS.128 R32, [R0+0x1080] ;  /* 0x0010800000207984 */ /* 0x000fe20000000c00 */
[----:B------:R-:W-:-:S03]  /*6510*/  ISETP.LT.AND P6, PT, R26, UR24, !P0 ;  /* 0x000000181a007c0c */ /* 0x000fc6000c7c1270 */
[----:B-----5:R4:W-:Y:S01]  /*6520*/  @P3 STG.E.128 desc[UR28][R28.64], R16 ;  /* 0x000000101c003986 */ /* 0x0209e2000c101d1c */
[----:B-1----:R-:W-:Y:S01]  /*6530*/  IMAD.WIDE R4, R39, 0x2, R2 ;  /* 0x0000000227047825 */ /* 0x002fe200078e0202 */
[----:B------:R-:W-:Y:S02]  /*6540*/  LOP3.LUT R6, R27, 0x18, RZ, 0xfc, !PT ;  /* 0x000000181b067812 */ /* 0x000fe400078efcff */
[----:B------:R-:W-:Y:S01]  /*6550*/  LDS.128 R28, [R0+0x840] ;  /* 0x00084000001c7984 */ /* 0x000fe20000000c00 */
[----:B------:R-:W-:Y:S01]  /*6560*/  IMAD R39, R24, 0x4, R39 ;  /* 0x0000000418277824 */ /* 0x000fe200078e0227 */
[----:B------:R-:W-:Y:S01]  /*6570*/  ISETP.LT.AND P3, PT, R6, UR24, !P0 ;  /* 0x0000001806007c0c */ /* 0x000fe2000c761270 */
[----:B--2---:R-:W-:Y:S01]  /*6580*/  IMAD.WIDE R8, R25, 0x2, R4 ;  /* 0x0000000219087825 */ /* 0x004fe200078e0204 */
[C---:B------:R-:W-:Y:S01]  /*6590*/  LOP3.LUT R6, R27.reuse, 0x1c, RZ, 0xfc, !PT ;  /* 0x0000001c1b067812 */ /* 0x040fe200078efcff */
[----:B------:R-:W-:Y:S01]  /*65a0*/  LDS.128 R40, [R0+0x2100] ;  /* 0x0021000000287984 */ /* 0x000fe20000000c00 */
[----:B---3--:R-:W-:Y:S01]  /*65b0*/  LOP3.LUT R12, R27, 0x20, RZ, 0xfc, !PT ;  /* 0x000000201b0c7812 */ /* 0x008fe200078efcff */
[----:B------:R-:W-:Y:S01]  /*65c0*/  IMAD.WIDE R4, R39, 0x2, R2 ;  /* 0x0000000227047825 */ /* 0x000fe200078e0202 */
[----:B------:R-:W-:Y:S01]  /*65d0*/  LOP3.LUT R14, R27, 0x70, RZ, 0xfc, !PT ;  /* 0x000000701b0e7812 */ /* 0x000fe200078efcff */
[----:B------:R1:W-:Y:S01]  /*65e0*/  @P4 STG.E.128 desc[UR28][R8.64], R20 ;  /* 0x0000001408004986 */ /* 0x0003e2000c101d1c */
[----:B------:R-:W-:Y:S01]  /*65f0*/  ISETP.LT.AND P4, PT, R6, UR24, !P0 ;  /* 0x0000001806007c0c */ /* 0x000fe2000c781270 */
[----:B------:R-:W-:-:S02]  /*6600*/  IMAD R39, R24, 0x4, R39 ;  /* 0x0000000418277824 */ /* 0x000fc400078e0227 */
[----:B------:R-:W-:Y:S01]  /*6610*/  IMAD.WIDE R10, R25, 0x2, R4 ;  /* 0x00000002190a7825 */ /* 0x000fe200078e0204 */
[C---:B----4-:R-:W-:Y:S01]  /*6620*/  LOP3.LUT R17, R27.reuse, 0x28, RZ, 0xfc, !PT ;  /* 0x000000281b117812 */ /* 0x050fe200078efcff */
[----:B------:R-:W2:Y:S01]  /*6630*/  LDS.128 R20, [R0] ;  /* 0x0000000000147984 */ /* 0x000ea20000000c00 */
[----:B------:R-:W-:Y:S01]  /*6640*/  LOP3.LUT R16, R27, 0x2c, RZ, 0xfc, !PT ;  /* 0x0000002c1b107812 */ /* 0x000fe200078efcff */
[----:B------:R-:W-:Y:S02]  /*6650*/  IMAD R13, R24, 0x4, R39 ;  /* 0x00000004180d7824 */ /* 0x000fe400078e0227 */
[----:B------:R-:W-:Y:S01]  /*6660*/  IMAD.WIDE R4, R39, 0x2, R2 ;  /* 0x0000000227047825 */ /* 0x000fe200078e0202 */
[----:B------:R3:W-:Y:S01]  /*6670*/  @P6 STG.E.128 desc[UR28][R10.64], R76 ;  /* 0x0000004c0a006986 */ /* 0x0007e2000c101d1c */
[----:B------:R-:W-:Y:S02]  /*6680*/  ISETP.LT.AND P6, PT, R12, UR24, !P0 ;  /* 0x000000180c007c0c */ /* 0x000fe4000c7c1270 */
[----:B------:R-:W-:Y:S01]  /*6690*/  IMAD R15, R24, 0x4, R13 ;  /* 0x00000004180f7824 */ /* 0x000fe200078e020d */
[----:B------:R-:W4:Y:S01]  /*66a0*/  LDS.128 R36, [R0+0x18c0] ;  /* 0x0018c00000247984 */ /* 0x000f220000000c00 */
[----:B------:R-:W-:-:S03]  /*66b0*/  IMAD.WIDE R6, R13, 0x2, R2 ;  /* 0x000000020d067825 */ /* 0x000fc600078e0202 */
[----:B------:R-:W5:Y:S01]  /*66c0*/  LDS.128 R44, [R0+0x2940] ;  /* 0x00294000002c7984 */ /* 0x000f620000000c00 */
[----:B------:R-:W-:Y:S02]  /*66d0*/  IMAD R19, R24, 0x4, R15 ;  /* 0x0000000418137824 */ /* 0x000fe400078e020f */
[----:B------:R-:W-:Y:S01]  /*66e0*/  IMAD.WIDE R12, R25, 0x2, R4 ;  /* 0x00000002190c7825 */ /* 0x000fe200078e0204 */
[----:B------:R-:W2:Y:S03]  /*66f0*/  LDS.128 R48, [R0+0x3180] ;  /* 0x0031800000307984 */ /* 0x000ea60000000c00 */
[----:B------:R-:W-:Y:S01]  /*6700*/  IMAD.WIDE R4, R15, 0x2, R2 ;  /* 0x000000020f047825 */ /* 0x000fe200078e0202 */
[----:B------:R3:W-:Y:S01]  /*6710*/  @P3 STG.E.128 desc[UR28][R12.64], R80 ;  /* 0x000000500c003986 */ /* 0x0007e2000c101d1c */
[----:B------:R-:W-:Y:S02]  /*6720*/  ISETP.LT.AND P3, PT, R14, UR24, !P0 ;  /* 0x000000180e007c0c */ /* 0x000fe4000c761270 */
[----:B-1----:R-:W-:Y:S01]  /*6730*/  IMAD.WIDE R8, R25, 0x2, R6 ;  /* 0x0000000219087825 */ /* 0x002fe200078e0206 */
[----:B------:R-:W1:Y:S03]  /*6740*/  LDS.128 R52, [R0+0x39c0] ;  /* 0x0039c00000347984 */ /* 0x000e660000000c00 */
[----:B------:R-:W-:Y:S01]  /*6750*/  IMAD.WIDE R6, R19, 0x2, R2 ;  /* 0x0000000213067825 */ /* 0x000fe200078e0202 */
[----:B------:R4:W-:Y:S01]  /*6760*/  @P4 STG.E.128 desc[UR28][R8.64], R84 ;  /* 0x0000005408004986 */ /* 0x0009e2000c101d1c */
[----:B------:R-:W-:-:S02]  /*6770*/  ISETP.LT.AND P4, PT, R17, UR24, !P0 ;  /* 0x0000001811007c0c */ /* 0x000fc4000c781270 */
[----:B------:R-:W-:Y:S01]  /*6780*/  IMAD R19, R24, 0x4, R19 ;  /* 0x0000000418137824 */ /* 0x000fe200078e0213 */
[----:B------:R-:W-:Y:S01]  /*6790*/  LDS.128 R56, [R0+0x5280] ;  /* 0x0052800000387984 */ /* 0x000fe20000000c00 */
[----:B---3--:R-:W-:-:S03]  /*67a0*/  IMAD.WIDE R10, R25, 0x2, R4 ;  /* 0x00000002190a7825 */ /* 0x008fc600078e0204 */
[----:B------:R-:W-:Y:S01]  /*67b0*/  LDS.128 R60, [R0+0x6300] ;  /* 0x00630000003c7984 */ /* 0x000fe20000000c00 */
[----:B------:R-:W-:Y:S01]  /*67c0*/  IMAD.WIDE R4, R19, 0x2, R2 ;  /* 0x0000000213047825 */ /* 0x000fe200078e0202 */
[----:B------:R-:W-:Y:S02]  /*67d0*/  LOP3.LUT R12, R27, 0x34, RZ, 0xfc, !PT ;  /* 0x000000341b0c7812 */ /* 0x000fe400078efcff */
[----:B------:R3:W-:Y:S01]  /*67e0*/  @P6 STG.E.128 desc[UR28][R10.64], R88 ;  /* 0x000000580a006986 */ /* 0x0007e2000c101d1c */
[----:B------:R-:W-:Y:S01]  /*67f0*/  IMAD R19, R24, 0x4, R19 ;  /* 0x0000000418137824 */ /* 0x000fe200078e0213 */
[----:B------:R-:W-:Y:S01]  /*6800*/  ISETP.LT.AND P6, PT, R16, UR24, !P0 ;  /* 0x0000001810007c0c */ /* 0x000fe2000c7c1270 */
[----:B------:R-:W-:Y:S01]  /*6810*/  IMAD.WIDE R14, R25, 0x2, R6 ;  /* 0x00000002190e7825 */ /* 0x000fe200078e0206 */
[----:B------:R-:W-:Y:S01]  /*6820*/  LOP3.LUT R6, R27, 0x30, RZ, 0xfc, !PT ;  /* 0x000000301b067812 */ /* 0x000fe200078efcff */
[----:B------:R-:W-:Y:S02]  /*6830*/  LDS.128 R64, [R0+0x6b40] ;  /* 0x006b400000407984 */ /* 0x000fe40000000c00 */
[----:B----4-:R-:W-:-:S02]  /*6840*/  IMAD.WIDE R8, R25, 0x2, R4 ;  /* 0x0000000219087825 */ /* 0x010fc400078e0204 */
[----:B------:R4:W-:Y:S01]  /*6850*/  @P5 STG.E.128 desc[UR28][R14.64], R92 ;  /* 0x0000005c0e005986 */ /* 0x0009e2000c101d1c */
[----:B------:R-:W-:Y:S01]  /*6860*/  ISETP.LT.AND P5, PT, R6, UR24, !P0 ;  /* 0x0000001806007c0c */ /* 0x000fe2000c7a1270 */
[----:B------:R-:W-:Y:S02]  /*6870*/  IMAD R13, R24, 0x4, R19 ;  /* 0x00000004180d7824 */ /* 0x000fe400078e0213 */
[--C-:B------:R-:W-:Y:S01]  /*6880*/  IMAD.WIDE R4, R19, 0x2, R2.reuse ;  /* 0x0000000213047825 */ /* 0x100fe200078e0202 */
[----:B------:R1:W-:Y:S01]  /*6890*/  @P4 STG.E.128 desc[UR28][R8.64], R96 ;  /* 0x0000006008004986 */ /* 0x0003e2000c101d1c */
[----:B------:R-:W-:Y:S02]  /*68a0*/  ISETP.LT.AND P4, PT, R12, UR24, !P0 ;  /* 0x000000180c007c0c */ /* 0x000fe4000c781270 */
[----:B------:R-:W-:Y:S01]  /*68b0*/  IMAD.WIDE R6, R13, 0x2, R2 ;  /* 0x000000020d067825 */ /* 0x000fe200078e0202 */
[----:B------:R-:W-:-:S03]  /*68c0*/  LOP3.LUT R12, R27, 0x3c, RZ, 0xfc, !PT ;  /* 0x0000003c1b0c7812 */ /* 0x000fc600078efcff */
[----:B------:R-:W-:Y:S02]  /*68d0*/  IMAD R13, R24, 0x4, R13 ;  /* 0x00000004180d7824 */ /* 0x000fe400078e020d */
[----:B---3--:R-:W-:-:S04]  /*68e0*/  IMAD.WIDE R10, R25, 0x2, R4 ;  /* 0x00000002190a7825 */ /* 0x008fc800078e0204 */
[----:B------:R-:W-:Y:S01]  /*68f0*/  IMAD.WIDE R4, R13, 0x2, R2 ;  /* 0x000000020d047825 */ /* 0x000fe200078e0202 */
[----:B------:R3:W-:Y:S01]  /*6900*/  @P6 STG.E.128 desc[UR28][R10.64], R100 ;  /* 0x000000640a006986 */ /* 0x0007e2000c101d1c */
[----:B------:R-:W-:Y:S02]  /*6910*/  ISETP.LT.AND P6, PT, R12, UR24, !P0 ;  /* 0x000000180c007c0c */ /* 0x000fe4000c7c1270 */
[----:B------:R-:W-:Y:S01]  /*6920*/  IMAD.WIDE R6, R25, 0x2, R6 ;  /* 0x0000000219067825 */ /* 0x000fe200078e0206 */
[C---:B------:R-:W-:Y:S02]  /*6930*/  LOP3.LUT R12, R27.reuse, 0x38, RZ, 0xfc, !PT ;  /* 0x000000381b0c7812 */ /* 0x040fe400078efcff */
[----:B----4-:R-:W-:Y:S01]  /*6940*/  LOP3.LUT R14, R27, 0x5c, RZ, 0xfc, !PT ;  /* 0x0000005c1b0e7812 */ /* 0x010fe200078efcff */
[----:B------:R-:W-:Y:S01]  /*6950*/  IMAD R13, R24, 0x4, R13 ;  /* 0x00000004180d7824 */ /* 0x000fe200078e020d */
[----:B------:R4:W-:Y:S01]  /*6960*/  @P5 STG.E.128 desc[UR28][R6.64], R104 ;  /* 0x0000006806005986 */ /* 0x0009e2000c101d1c */
[----:B-1----:R-:W-:Y:S01]  /*6970*/  IMAD.WIDE R8, R25, 0x2, R4 ;  /* 0x0000000219087825 */ /* 0x002fe200078e0204 */
[----:B------:R-:W-:-:S02]  /*6980*/  ISETP.LT.AND P5, PT, R12, UR24, !P0 ;  /* 0x000000180c007c0c */ /* 0x000fc4000c7a1270 */
[----:B------:R-:W-:Y:S01]  /*6990*/  LOP3.LUT R12, R27, 0x40, RZ, 0xfc, !PT ;  /* 0x000000401b0c7812 */ /* 0x000fe200078efcff */
[----:B------:R-:W-:Y:S01]  /*69a0*/  IMAD.WIDE R4, R13, 0x2, R2 ;  /* 0x000000020d047825 */ /* 0x000fe200078e0202 */
[----:B------:R1:W-:Y:S02]  /*69b0*/  @P4 STG.E.128 desc[UR28][R8.64], R108 ;  /* 0x0000006c08004986 */ /* 0x0003e4000c101d1c */
[----:B------:R-:W-:Y:S01]  /*69c0*/  ISETP.LT.AND P4, PT, R12, UR24, !P0 ;  /* 0x000000180c007c0c */ /* 0x000fe2000c781270 */
[----:B------:R-:W-:Y:S01]  /*69d0*/  IMAD R13, R24, 0x4, R13 ;  /* 0x00000004180d7824 */ /* 0x000fe200078e020d */
[----:B------:R-:W-:Y:S01]  /*69e0*/  LOP3.LUT R12, R27, 0x48, RZ, 0xfc, !PT ;  /* 0x000000481b0c7812 */ /* 0x000fe200078efcff */
[----:B---3--:R-:W-:-:S04]  /*69f0*/  IMAD.WIDE R10, R25, 0x2, R4 ;  /* 0x00000002190a7825 */ /* 0x008fc800078e0204 */
[----:B------:R-:W-:Y:S01]  /*6a00*/  IMAD R15, R24, 0x4, R13 ;  /* 0x00000004180f7824 */ /* 0x000fe200078e020d */
[----:B------:R3:W-:Y:S01]  /*6a10*/  @P5 STG.E.128 desc[UR28][R10.64], R112 ;  /* 0x000000700a005986 */ /* 0x0007e2000c101d1c */
[----:B------:R-:W-:Y:S01]  /*6a20*/  IMAD.WIDE R4, R13, 0x2, R2 ;  /* 0x000000020d047825 */ /* 0x000fe200078e0202 */
[----:B------:R-:W-:-:S03]  /*6a30*/  LOP3.LUT R13, R27, 0x44, RZ, 0xfc, !PT ;  /* 0x000000441b0d7812 */ /* 0x000fc600078efcff */
[----:B----4-:R-:W-:Y:S01]  /*6a40*/  IMAD.WIDE R6, R15, 0x2, R2 ;  /* 0x000000020f067825 */ /* 0x010fe200078e0202 */
[----:B------:R-:W-:-:S03]  /*6a50*/  ISETP.LT.AND P5, PT, R13, UR24, !P0 ;  /* 0x000000180d007c0c */ /* 0x000fc6000c7a1270 */
[----:B------:R-:W-:Y:S02]  /*6a60*/  IMAD R15, R24, 0x4, R15 ;  /* 0x00000004180f7824 */ /* 0x000fe400078e020f */
[----:B-1----:R-:W-:-:S04]  /*6a70*/  IMAD.WIDE R8, R25, 0x2, R4 ;  /* 0x0000000219087825 */ /* 0x002fc800078e0204 */
[----:B------:R-:W-:Y:S01]  /*6a80*/  IMAD.WIDE R4, R15, 0x2, R2 ;  /* 0x000000020f047825 */ /* 0x000fe200078e0202 */
[----:B------:R1:W-:Y:S01]  /*6a90*/  @P6 STG.E.128 desc[UR28][R8.64], R116 ;  /* 0x0000007408006986 */ /* 0x0003e2000c101d1c */
[----:B------:R-:W-:Y:S02]  /*6aa0*/  ISETP.LT.AND P6, PT, R12, UR24, !P0 ;  /* 0x000000180c007c0c */ /* 0x000fe4000c7c1270 */
[----:B------:R-:W-:Y:S01]  /*6ab0*/  IMAD.WIDE R6, R25, 0x2, R6 ;  /* 0x0000000219067825 */ /* 0x000fe200078e0206 */
[----:B------:R-:W-:-:S03]  /*6ac0*/  LOP3.LUT R12, R27, 0x4c, RZ, 0xfc, !PT ;  /* 0x0000004c1b0c7812 */ /* 0x000fc600078efcff */
[----:B------:R-:W-:Y:S01]  /*6ad0*/  IMAD R15, R24, 0x4, R15 ;  /* 0x00000004180f7824 */ /* 0x000fe200078e020f */
[----:B--2---:R2:W-:Y:S01]  /*6ae0*/  @P4 STG.E.128 desc[UR28][R6.64], R20 ;  /* 0x0000001406004986 */ /* 0x0045e2000c101d1c */
[----:B---3--:R-:W-:Y:S01]  /*6af0*/  IMAD.WIDE R10, R25, 0x2, R4 ;  /* 0x00000002190a7825 */ /* 0x008fe200078e0204 */
[----:B------:R-:W-:Y:S02]  /*6b00*/  ISETP.LT.AND P4, PT, R12, UR24, !P0 ;  /* 0x000000180c007c0c */ /* 0x000fe4000c781270 */
[----:B------:R-:W-:Y:S01]  /*6b10*/  LOP3.LUT R12, R27, 0x50, RZ, 0xfc, !PT ;  /* 0x000000501b0c7812 */ /* 0x000fe200078efcff */
[----:B------:R-:W-:Y:S01]  /*6b20*/  IMAD.WIDE R4, R15, 0x2, R2 ;  /* 0x000000020f047825 */ /* 0x000fe200078e0202 */
[----:B------:R3:W-:Y:S02]  /*6b30*/  @P5 STG.E.128 desc[UR28][R10.64], R28 ;  /* 0x0000001c0a005986 */ /* 0x0007e4000c101d1c */
[----:B------:R-:W-:Y:S01]  /*6b40*/  ISETP.LT.AND P5, PT, R12, UR24, !P0 ;  /* 0x000000180c007c0c */ /* 0x000fe2000c7a1270 */
[----:B------:R-:W-:Y:S01]  /*6b50*/  IMAD R15, R24, 0x4, R15 ;  /* 0x00000004180f7824 */ /* 0x000fe200078e020f */
[----:B------:R-:W4:Y:S01]  /*6b60*/  LDS.128 R28, [R0+0x4200] ;  /* 0x00420000001c7984 */ /* 0x000f220000000c00 */
[----:B-1----:R-:W-:-:S04]  /*6b70*/  IMAD.WIDE R8, R25, 0x2, R4 ;  /* 0x0000000219087825 */ /* 0x002fc800078e0204 */
[----:B------:R-:W-:Y:S01]  /*6b80*/  IMAD R17, R24, 0x4, R15 ;  /* 0x0000000418117824 */ /* 0x000fe200078e020f */
[----:B------:R1:W-:Y:S01]  /*6b90*/  @P6 STG.E.128 desc[UR28][R8.64], R32 ;  /* 0x0000002008006986 */ /* 0x0003e2000c101d1c */
[--C-:B------:R-:W-:Y:S01]  /*6ba0*/  IMAD.WIDE R4, R15, 0x2, R2.reuse ;  /* 0x000000020f047825 */ /* 0x100fe200078e0202 */
[----:B------:R-:W-:Y:S02]  /*6bb0*/  ISETP.LT.AND P6, PT, R14, UR24, !P0 ;  /* 0x000000180e007c0c */ /* 0x000fe4000c7c1270 */
[----:B------:R-:W4:Y:S01]  /*6bc0*/  LDS.128 R32, [R0+0x4a40] ;  /* 0x004a400000207984 */ /* 0x000f220000000c00 */
[----:B--2---:R-:W-:Y:S01]  /*6bd0*/  IMAD.WIDE R6, R17, 0x2, R2 ;  /* 0x0000000211067825 */ /* 0x004fe200078e0202 */
[----:B------:R-:W-:-:S03]  /*6be0*/  LOP3.LUT R14, R27, 0x60, RZ, 0xfc, !PT ;  /* 0x000000601b0e7812 */ /* 0x000fc600078efcff */
[----:B------:R-:W-:Y:S01]  /*6bf0*/  IMAD.WIDE R12, R25, 0x2, R4 ;  /* 0x00000002190c7825 */ /* 0x000fe200078e0204 */
[C---:B------:R-:W-:Y:S02]  /*6c00*/  LOP3.LUT R5, R27.reuse, 0x54, RZ, 0xfc, !PT ;  /* 0x000000541b057812 */ /* 0x040fe400078efcff */
[----:B------:R-:W-:Y:S01]  /*6c10*/  LOP3.LUT R4, R27, 0x58, RZ, 0xfc, !PT ;  /* 0x000000581b047812 */ /* 0x000fe200078efcff */
[----:B---3--:R-:W-:Y:S01]  /*6c20*/  IMAD.WIDE R10, R25, 0x2, R6 ;  /* 0x00000002190a7825 */ /* 0x008fe200078e0206 */
[----:B------:R2:W-:Y:S02]  /*6c30*/  @P4 STG.E.128 desc[UR28][R12.64], R36 ;  /* 0x000000240c004986 */ /* 0x0005e4000c101d1c */
[----:B------:R-:W-:Y:S01]  /*6c40*/  ISETP.LT.AND P4, PT, R4, UR24, !P0 ;  /* 0x0000001804007c0c */ /* 0x000fe2000c781270 */
[----:B------:R-:W-:Y:S01]  /*6c50*/  IMAD R17, R24, 0x4, R17 ;  /* 0x0000000418117824 */ /* 0x000fe200078e0211 */
[----:B------:R3:W-:Y:S01]  /*6c60*/  @P5 STG.E.128 desc[UR28][R10.64], R40 ;  /* 0x000000280a005986 */ /* 0x0007e2000c101d1c */
[----:B------:R-:W-:-:S02]  /*6c70*/  ISETP.LT.AND P5, PT, R5, UR24, !P0 ;  /* 0x0000001805007c0c */ /* 0x000fc4000c7a1270 */
[----:B-1----:R-:W-:Y:S01]  /*6c80*/  IMAD R9, R24, 0x4, R17 ;  /* 0x0000000418097824 */ /* 0x002fe200078e0211 */
[----:B------:R-:W1:Y:S01]  /*6c90*/  LDS.128 R36, [R0+0x5ac0] ;  /* 0x005ac00000247984 */ /* 0x000e620000000c00 */
[----:B------:R-:W-:-:S03]  /*6ca0*/  IMAD.WIDE R4, R17, 0x2, R2 ;  /* 0x0000000211047825 */ /* 0x000fc600078e0202 */
[----:B------:R-:W1:Y:S01]  /*6cb0*/  LDS.128 R40, [R0+0x7380] ;  /* 0x0073800000287984 */ /* 0x000e620000000c00 */
[----:B------:R-:W-:Y:S01]  /*6cc0*/  IMAD.WIDE R6, R9, 0x2, R2 ;  /* 0x0000000209067825 */ /* 0x000fe200078e0202 */
[----:B--2---:R-:W-:-:S03]  /*6cd0*/  LOP3.LUT R12, R27, 0x6c, RZ, 0xfc, !PT ;  /* 0x0000006c1b0c7812 */ /* 0x004fc600078efcff */
[----:B------:R-:W-:-:S04]  /*6ce0*/  IMAD.WIDE R6, R25, 0x2, R6 ;  /* 0x0000000219067825 */ /* 0x000fc800078e0206 */
[----:B---3--:R-:W-:Y:S02]  /*6cf0*/  IMAD R11, R24, 0x4, R9 ;  /* 0x00000004180b7824 */ /* 0x008fe400078e0209 */
[----:B------:R-:W-:-:S04]  /*6d00*/  IMAD.WIDE R8, R25, 0x2, R4 ;  /* 0x0000000219087825 */ /* 0x000fc800078e0204 */
[----:B------:R-:W-:Y:S01]  /*6d10*/  IMAD R13, R24, 0x4, R11 ;  /* 0x00000004180d7824 */ /* 0x000fe200078e020b */
[----:B-----5:R2:W-:Y:S01]  /*6d20*/  @P5 STG.E.128 desc[UR28][R8.64], R44 ;  /* 0x0000002c08005986 */ /* 0x0205e2000c101d1c */
[----:B------:R-:W-:Y:S01]  /*6d30*/  IMAD.WIDE R4, R11, 0x2, R2 ;  /* 0x000000020b047825 */ /* 0x000fe200078e0202 */
[----:B------:R-:W-:Y:S02]  /*6d40*/  ISETP.LT.AND P5, PT, R14, UR24, !P0 ;  /* 0x000000180e007c0c */ /* 0x000fe4000c7a1270 */
[----:B------:R3:W-:Y:S01]  /*6d50*/  @P4 STG.E.128 desc[UR28][R6.64], R48 ;  /* 0x0000003006004986 */ /* 0x0007e2000c101d1c */
[----:B------:R-:W-:Y:S01]  /*6d60*/  IMAD R17, R24, 0x4, R13 ;  /* 0x0000000418117824 */ /* 0x000fe200078e020d */
[----:B------:R-:W-:Y:S01]  /*6d70*/  ISETP.LT.AND P4, PT, R12, UR24, !P0 ;  /* 0x000000180c007c0c */ /* 0x000fe2000c781270 */
[----:B------:R-:W-:-:S04]  /*6d80*/  IMAD.WIDE R10, R25, 0x2, R4 ;  /* 0x00000002190a7825 */ /* 0x000fc800078e0204 */
[----:B------:R-:W-:Y:S01]  /*6d90*/  IMAD R19, R24, 0x4, R17 ;  /* 0x0000000418137824 */ /* 0x000fe200078e0211 */
[----:B------:R5:W-:Y:S01]  /*6da0*/  @P6 STG.E.128 desc[UR28][R10.64], R52 ;  /* 0x000000340a006986 */ /* 0x000be2000c101d1c */
[----:B------:R-:W-:Y:S01]  /*6db0*/  IMAD.WIDE R4, R13, 0x2, R2 ;  /* 0x000000020d047825 */ /* 0x000fe200078e0202 */
[----:B------:R-:W-:-:S03]  /*6dc0*/  LOP3.LUT R13, R27, 0x64, RZ, 0xfc, !PT ;  /* 0x000000641b0d7812 */ /* 0x000fc600078efcff */
[----:B--2---:R-:W-:Y:S01]  /*6dd0*/  IMAD R9, R24, 0x4, R19 ;  /* 0x0000000418097824 */ /* 0x004fe200078e0213 */
[----:B------:R-:W-:Y:S01]  /*6de0*/  ISETP.LT.AND P6, PT, R13, UR24, !P0 ;  /* 0x000000180d007c0c */ /* 0x000fe2000c7c1270 */
[----:B------:R-:W-:Y:S01]  /*6df0*/  IMAD.WIDE R14, R25, 0x2, R4 ;  /* 0x00000002190e7825 */ /* 0x000fe200078e0204 */
[----:B---3--:R-:W-:-:S03]  /*6e00*/  LOP3.LUT R6, R27, 0x68, RZ, 0xfc, !PT ;  /* 0x000000681b067812 */ /* 0x008fc600078efcff */
[----:B------:R-:W-:Y:S01]  /*6e10*/  IMAD R13, R24, 0x4, R9 ;  /* 0x00000004180d7824 */ /* 0x000fe200078e0209 */
[----:B----4-:R2:W-:Y:S01]  /*6e20*/  @P5 STG.E.128 desc[UR28][R14.64], R28 ;  /* 0x0000001c0e005986 */ /* 0x0105e2000c101d1c */
[----:B------:R-:W-:Y:S01]  /*6e30*/  IMAD.WIDE R4, R17, 0x2, R2 ;  /* 0x0000000211047825 */ /* 0x000fe200078e0202 */
[----:B------:R-:W-:Y:S02]  /*6e40*/  ISETP.LT.AND P5, PT, R6, UR24, !P0 ;  /* 0x0000001806007c0c */ /* 0x000fe4000c7a1270 */
[----:B------:R-:W-:Y:S01]  /*6e50*/  LOP3.LUT R27, R27, 0x7c, RZ, 0xfc, !PT ;  /* 0x0000007c1b1b7812 */ /* 0x000fe200078efcff */
[----:B------:R-:W-:Y:S02]  /*6e60*/  IMAD R21, R24, 0x4, R13 ;  /* 0x0000000418157824 */ /* 0x000fe400078e020d */
[----:B------:R-:W-:Y:S01]  /*6e70*/  IMAD.WIDE R16, R25, 0x2, R4 ;  /* 0x0000000219107825 */ /* 0x000fe200078e0204 */
[----:B------:R-:W-:-:S03]  /*6e80*/  ISETP.LT.AND P0, PT, R27, UR24, !P0 ;  /* 0x000000181b007c0c */ /* 0x000fc6000c701270 */
[----:B------:R-:W-:Y:S01]  /*6e90*/  IMAD R23, R24, 0x4, R21 ;  /* 0x0000000418177824 */ /* 0x000fe200078e0215 */
[----:B------:R2:W-:Y:S01]  /*6ea0*/  @P6 STG.E.128 desc[UR28][R16.64], R32 ;  /* 0x0000002010006986 */ /* 0x0005e2000c101d1c */
[----:B------:R-:W-:-:S04]  /*6eb0*/  IMAD.WIDE R4, R19, 0x2, R2 ;  /* 0x0000000213047825 */ /* 0x000fc800078e0202 */
[----:B------:R-:W-:-:S04]  /*6ec0*/  IMAD.WIDE R6, R9, 0x2, R2 ;  /* 0x0000000209067825 */ /* 0x000fc800078e0202 */
[----:B------:R-:W-:-:S04]  /*6ed0*/  IMAD.WIDE R8, R13, 0x2, R2 ;  /* 0x000000020d087825 */ /* 0x000fc800078e0202 */
[----:B-----5:R-:W-:-:S04]  /*6ee0*/  IMAD.WIDE R10, R21, 0x2, R2 ;  /* 0x00000002150a7825 */ /* 0x020fc800078e0202 */
[----:B------:R-:W-:-:S04]  /*6ef0*/  IMAD.WIDE R12, R23, 0x2, R2 ;  /* 0x00000002170c7825 */ /* 0x000fc800078e0202 */
[----:B------:R-:W-:-:S04]  /*6f00*/  IMAD.WIDE R4, R25, 0x2, R4 ;  /* 0x0000000219047825 */ /* 0x000fc800078e0204 */
[C---:B------:R-:W-:Y:S01]  /*6f10*/  IMAD.WIDE R6, R25.reuse, 0x2, R6 ;  /* 0x0000000219067825 */ /* 0x040fe200078e0206 */
[----:B------:R2:W-:Y:S03]  /*6f20*/  @P5 STG.E.128 desc[UR28][R4.64], R56 ;  /* 0x0000003804005986 */ /* 0x0005e6000c101d1c */
[C---:B------:R-:W-:Y:S01]  /*6f30*/  IMAD.WIDE R8, R25.reuse, 0x2, R8 ;  /* 0x0000000219087825 */ /* 0x040fe200078e0208 */
[----:B-1----:R2:W-:Y:S03]  /*6f40*/  @P4 STG.E.128 desc[UR28][R6.64], R36 ;  /* 0x0000002406004986 */ /* 0x0025e6000c101d1c */
[C---:B------:R-:W-:Y:S01]  /*6f50*/  IMAD.WIDE R10, R25.reuse, 0x2, R10 ;  /* 0x00000002190a7825 */ /* 0x040fe200078e020a */
[----:B------:R2:W-:Y:S03]  /*6f60*/  @P3 STG.E.128 desc[UR28][R8.64], R60 ;  /* 0x0000003c08003986 */ /* 0x0005e6000c101d1c */
[----:B------:R-:W-:Y:S01]  /*6f70*/  IMAD.WIDE R12, R25, 0x2, R12 ;  /* 0x00000002190c7825 */ /* 0x000fe200078e020c */
[----:B------:R2:W-:Y:S04]  /*6f80*/  @P2 STG.E.128 desc[UR28][R10.64], R64 ;  /* 0x000000400a002986 */ /* 0x0005e8000c101d1c */
[----:B------:R2:W-:Y:S01]  /*6f90*/  @P1 STG.E.128 desc[UR28][R12.64], R40 ;  /* 0x000000280c001986 */ /* 0x0005e2000c101d1c */
[----:B------:R-:W-:Y:S05]  /*6fa0*/  @!P0 EXIT ;  /* 0x000000000000894d */ /* 0x000fea0003800000 */
[----:B--2---:R-:W1:Y:S01]  /*6fb0*/  LDS.128 R4, [R0+0x7bc0] ;  /* 0x007bc00000047984 */ /* 0x004e620000000c00 */
[----:B------:R-:W-:-:S04]  /*6fc0*/  IMAD R23, R24, 0x4, R23 ;  /* 0x0000000418177824 */ /* 0x000fc800078e0217 */
[----:B------:R-:W-:-:S04]  /*6fd0*/  IMAD.WIDE R2, R23, 0x2, R2 ;  /* 0x0000000217027825 */ /* 0x000fc800078e0202 */
[----:B------:R-:W-:-:S05]  /*6fe0*/  IMAD.WIDE R2, R25, 0x2, R2 ;  /* 0x0000000219027825 */ /* 0x000fca00078e0202 */
[----:B-1----:R-:W-:Y:S01]  /*6ff0*/  STG.E.128 desc[UR28][R2.64], R4 ;  /* 0x0000000402007986 */ /* 0x002fe2000c101d1c */
[----:B------:R-:W-:Y:S05]  /*7000*/  EXIT ;  /* 0x000000000000794d */ /* 0x000fea0003800000 */
.L_x_2:
[----:B------:R-:W-:-:S00]  /*7010*/  BRA `(.L_x_2) ;  /* 0xfffffffc00fc7947 */ /* 0x000fc0000383ffff */
[----:B------:R-:W-:-:S00]  /*7020*/  NOP ;  /* 0x0000000000007918 */ /* 0x000fc00000000000 */
        /* <DEDUP_REMOVED lines=13> */
.L_x_3:


//--------------------- .nv.shared.matmul_kernel_profile --------------------------
	.section	.nv.shared.matmul_kernel_profile,"aw",@nobits
	.sectionflags	@""
	.align	16
	.zero		1024


//--------------------- .nv.constant0.matmul_kernel_profile --------------------------
	.section	.nv.constant0.matmul_kernel_profile,"a",@progbits
	.sectionflags	@""
	.align	4
.nv.constant0.matmul_kernel_profile:
	.zero		584
